//
// Generated by NVIDIA NVVM Compiler
//
// Compiler Build ID: CL-36424714
// Cuda compilation tools, release 13.0, V13.0.88
// Based on NVVM 20.0.0
//

.version 9.0
.target sm_100
.address_size 64

	// .globl	_Z12First_KernelPdS_S_jj
.func  (.param .b64 func_retval0) __internal_accurate_pow
(
	.param .b64 __internal_accurate_pow_param_0
)
;
.extern .shared .align 16 .b8 Shared_Input[];

.visible .entry _Z12First_KernelPdS_S_jj(
	.param .u64 .ptr .align 1 _Z12First_KernelPdS_S_jj_param_0,
	.param .u64 .ptr .align 1 _Z12First_KernelPdS_S_jj_param_1,
	.param .u64 .ptr .align 1 _Z12First_KernelPdS_S_jj_param_2,
	.param .u32 _Z12First_KernelPdS_S_jj_param_3,
	.param .u32 _Z12First_KernelPdS_S_jj_param_4
)
{
	.reg .pred 	%p<23>;
	.reg .b32 	%r<82>;
	.reg .b64 	%rd<20>;
	.reg .b64 	%fd<78>;

	ld.param.u64 	%rd4, [_Z12First_KernelPdS_S_jj_param_0];
	ld.param.u64 	%rd5, [_Z12First_KernelPdS_S_jj_param_1];
	ld.param.u64 	%rd3, [_Z12First_KernelPdS_S_jj_param_2];
	ld.param.u32 	%r27, [_Z12First_KernelPdS_S_jj_param_3];
	ld.param.u32 	%r28, [_Z12First_KernelPdS_S_jj_param_4];
	cvta.to.global.u64 	%rd1, %rd5;
	cvta.to.global.u64 	%rd2, %rd4;
	mov.u32 	%r1, %ctaid.x;
	mov.u32 	%r2, %ntid.x;
	mul.lo.s32 	%r29, %r1, %r2;
	shl.b32 	%r30, %r29, 1;
	mov.u32 	%r3, %tid.x;
	add.s32 	%r4, %r30, %r3;
	setp.ge.u32 	%p1, %r4, %r27;
	shl.b32 	%r31, %r3, 3;
	mov.u32 	%r32, Shared_Input;
	add.s32 	%r5, %r32, %r31;
	@%p1 bra 	$L__BB0_2;
	mul.wide.u32 	%rd6, %r4, 8;
	add.s64 	%rd7, %rd2, %rd6;
	ld.global.f64 	%fd15, [%rd7];
	st.shared.f64 	[%r5], %fd15;
$L__BB0_2:
	add.s32 	%r6, %r4, %r2;
	setp.ge.u32 	%p2, %r6, %r27;
	shl.b32 	%r33, %r2, 3;
	add.s32 	%r7, %r5, %r33;
	@%p2 bra 	$L__BB0_4;
	mul.wide.u32 	%rd8, %r6, 8;
	add.s64 	%rd9, %rd2, %rd8;
	ld.global.f64 	%fd16, [%rd9];
	st.shared.f64 	[%r7], %fd16;
$L__BB0_4:
	shl.b32 	%r35, %r3, 1;
	add.s32 	%r8, %r35, 2;
	mov.b32 	%r76, 1;
$L__BB0_5:
	bar.sync 	0;
	mul.lo.s32 	%r10, %r76, %r8;
	add.s32 	%r36, %r10, -1;
	setp.ge.u32 	%p3, %r36, %r28;
	@%p3 bra 	$L__BB0_7;
	sub.s32 	%r37, %r10, %r76;
	shl.b32 	%r38, %r37, 3;
	add.s32 	%r40, %r32, %r38;
	ld.shared.f64 	%fd17, [%r40+-8];
	shl.b32 	%r41, %r76, 3;
	add.s32 	%r42, %r40, %r41;
	ld.shared.f64 	%fd18, [%r42+-8];
	add.f64 	%fd19, %fd17, %fd18;
	st.shared.f64 	[%r42+-8], %fd19;
$L__BB0_7:
	shl.b32 	%r76, %r76, 1;
	setp.le.u32 	%p4, %r76, %r2;
	@%p4 bra 	$L__BB0_5;
	cvt.rn.f64.u32 	%fd20, %r28;
	mul.f64 	%fd74, %fd20, 0d3FD0000000000000;
	{
	.reg .b32 %temp; 
	mov.b64 	{%temp, %r77}, %fd74;
	}
	{
	.reg .b32 %temp; 
	mov.b64 	{%r78, %temp}, %fd74;
	}
	setp.gt.s32 	%p5, %r77, 1048575;
	mov.b32 	%r79, -1023;
	@%p5 bra 	$L__BB0_10;
	mul.f64 	%fd74, %fd74, 0d4350000000000000;
	{
	.reg .b32 %temp; 
	mov.b64 	{%temp, %r77}, %fd74;
	}
	{
	.reg .b32 %temp; 
	mov.b64 	{%r78, %temp}, %fd74;
	}
	mov.b32 	%r79, -1077;
$L__BB0_10:
	add.s32 	%r45, %r77, -1;
	setp.gt.u32 	%p6, %r45, 2146435070;
	@%p6 bra 	$L__BB0_14;
	shr.u32 	%r48, %r77, 20;
	add.s32 	%r80, %r79, %r48;
	and.b32  	%r49, %r77, 1048575;
	or.b32  	%r50, %r49, 1072693248;
	mov.b64 	%fd75, {%r78, %r50};
	setp.lt.u32 	%p8, %r50, 1073127583;
	@%p8 bra 	$L__BB0_13;
	{
	.reg .b32 %temp; 
	mov.b64 	{%r51, %temp}, %fd75;
	}
	{
	.reg .b32 %temp; 
	mov.b64 	{%temp, %r52}, %fd75;
	}
	add.s32 	%r53, %r52, -1048576;
	mov.b64 	%fd75, {%r51, %r53};
	add.s32 	%r80, %r80, 1;
$L__BB0_13:
	add.f64 	%fd22, %fd75, 0dBFF0000000000000;
	add.f64 	%fd23, %fd75, 0d3FF0000000000000;
	rcp.approx.ftz.f64 	%fd24, %fd23;
	neg.f64 	%fd25, %fd23;
	fma.rn.f64 	%fd26, %fd25, %fd24, 0d3FF0000000000000;
	fma.rn.f64 	%fd27, %fd26, %fd26, %fd26;
	fma.rn.f64 	%fd28, %fd27, %fd24, %fd24;
	mul.f64 	%fd29, %fd22, %fd28;
	fma.rn.f64 	%fd30, %fd22, %fd28, %fd29;
	mul.f64 	%fd31, %fd30, %fd30;
	fma.rn.f64 	%fd32, %fd31, 0d3EB1380B3AE80F1E, 0d3ED0EE258B7A8B04;
	fma.rn.f64 	%fd33, %fd32, %fd31, 0d3EF3B2669F02676F;
	fma.rn.f64 	%fd34, %fd33, %fd31, 0d3F1745CBA9AB0956;
	fma.rn.f64 	%fd35, %fd34, %fd31, 0d3F3C71C72D1B5154;
	fma.rn.f64 	%fd36, %fd35, %fd31, 0d3F624924923BE72D;
	fma.rn.f64 	%fd37, %fd36, %fd31, 0d3F8999999999A3C4;
	fma.rn.f64 	%fd38, %fd37, %fd31, 0d3FB5555555555554;
	sub.f64 	%fd39, %fd22, %fd30;
	add.f64 	%fd40, %fd39, %fd39;
	neg.f64 	%fd41, %fd30;
	fma.rn.f64 	%fd42, %fd41, %fd22, %fd40;
	mul.f64 	%fd43, %fd28, %fd42;
	mul.f64 	%fd44, %fd31, %fd38;
	fma.rn.f64 	%fd45, %fd44, %fd30, %fd43;
	xor.b32  	%r54, %r80, -2147483648;
	mov.b32 	%r55, 1127219200;
	mov.b64 	%fd46, {%r54, %r55};
	mov.b32 	%r56, -2147483648;
	mov.b64 	%fd47, {%r56, %r55};
	sub.f64 	%fd48, %fd46, %fd47;
	fma.rn.f64 	%fd49, %fd48, 0d3FE62E42FEFA39EF, %fd30;
	fma.rn.f64 	%fd50, %fd48, 0dBFE62E42FEFA39EF, %fd49;
	sub.f64 	%fd51, %fd50, %fd30;
	sub.f64 	%fd52, %fd45, %fd51;
	fma.rn.f64 	%fd53, %fd48, 0d3C7ABC9E3B39803F, %fd52;
	add.f64 	%fd76, %fd49, %fd53;
	bra.uni 	$L__BB0_15;
$L__BB0_14:
	fma.rn.f64 	%fd21, %fd74, 0d7FF0000000000000, 0d7FF0000000000000;
	{
	.reg .b32 %temp; 
	mov.b64 	{%temp, %r46}, %fd74;
	}
	and.b32  	%r47, %r46, 2147483647;
	setp.eq.s32 	%p7, %r47, 0;
	selp.f64 	%fd76, 0dFFF0000000000000, %fd21, %p7;
$L__BB0_15:
	mul.f64 	%fd54, %fd76, 0d3C7777D0FFDA0D24;
	fma.rn.f64 	%fd55, %fd76, 0d3FF71547652B82FE, %fd54;
	cvt.rpi.f64.f64 	%fd56, %fd55;
	mov.f64 	%fd57, 0d4000000000000000;
	{
	.reg .b32 %temp; 
	mov.b64 	{%temp, %r57}, %fd57;
	}
	{
	.reg .b32 %temp; 
	mov.b64 	{%temp, %r22}, %fd56;
	}
	shr.u32 	%r58, %r22, 20;
	and.b32  	%r59, %r58, 2047;
	add.s32 	%r60, %r59, -1012;
	mov.b64 	%rd10, %fd56;
	shl.b64 	%rd11, %rd10, %r60;
	setp.eq.s64 	%p9, %rd11, -9223372036854775808;
	{ // callseq 0, 0
	.param .b64 param0;
	st.param.f64 	[param0], %fd56;
	.param .b64 retval0;
	call.uni (retval0), 
	__internal_accurate_pow, 
	(
	param0
	);
	ld.param.f64 	%fd58, [retval0];
	} // callseq 0
	setp.lt.s32 	%p10, %r57, 0;
	neg.f64 	%fd60, %fd58;
	selp.f64 	%fd61, %fd60, %fd58, %p9;
	selp.f64 	%fd62, %fd61, %fd58, %p10;
	setp.nan.f64 	%p11, %fd56, %fd56;
	selp.f64 	%fd63, 0dFFF8000000000000, %fd62, %p11;
	selp.f64 	%fd77, %fd63, %fd62, %p10;
	add.f64 	%fd64, %fd56, 0d4000000000000000;
	{
	.reg .b32 %temp; 
	mov.b64 	{%temp, %r61}, %fd64;
	}
	and.b32  	%r62, %r61, 2146435072;
	setp.ne.s32 	%p12, %r62, 2146435072;
	@%p12 bra 	$L__BB0_20;
	setp.num.f64 	%p13, %fd56, %fd56;
	@%p13 bra 	$L__BB0_18;
	mov.f64 	%fd66, 0d4000000000000000;
	add.rn.f64 	%fd77, %fd66, %fd56;
	bra.uni 	$L__BB0_20;
$L__BB0_18:
	abs.f64 	%fd65, %fd56;
	setp.neu.f64 	%p14, %fd65, 0d7FF0000000000000;
	@%p14 bra 	$L__BB0_20;
	setp.lt.s32 	%p15, %r22, 0;
	selp.b32 	%r63, 0, 2146435072, %p15;
	mov.b32 	%r64, 0;
	mov.b64 	%fd77, {%r64, %r63};
$L__BB0_20:
	setp.eq.f64 	%p16, %fd56, 0d0000000000000000;
	selp.f64 	%fd67, 0d3FF0000000000000, %fd77, %p16;
	cvt.rzi.s32.f64 	%r81, %fd67;
	setp.lt.s32 	%p17, %r81, 1;
	@%p17 bra 	$L__BB0_24;
$L__BB0_21:
	bar.sync 	0;
	mul.lo.s32 	%r25, %r8, %r81;
	add.s32 	%r65, %r25, %r81;
	add.s32 	%r66, %r65, -1;
	setp.ge.u32 	%p18, %r66, %r28;
	@%p18 bra 	$L__BB0_23;
	shl.b32 	%r67, %r25, 3;
	add.s32 	%r69, %r32, %r67;
	ld.shared.f64 	%fd68, [%r69+-8];
	shl.b32 	%r70, %r81, 3;
	add.s32 	%r71, %r69, %r70;
	ld.shared.f64 	%fd69, [%r71+-8];
	add.f64 	%fd70, %fd68, %fd69;
	st.shared.f64 	[%r71+-8], %fd70;
$L__BB0_23:
	shr.u32 	%r26, %r81, 1;
	setp.gt.u32 	%p19, %r81, 1;
	mov.u32 	%r81, %r26;
	@%p19 bra 	$L__BB0_21;
$L__BB0_24:
	setp.ge.u32 	%p20, %r4, %r27;
	bar.sync 	0;
	@%p20 bra 	$L__BB0_26;
	ld.shared.f64 	%fd71, [%r5];
	mul.wide.u32 	%rd13, %r4, 8;
	add.s64 	%rd14, %rd1, %rd13;
	st.global.f64 	[%rd14], %fd71;
$L__BB0_26:
	setp.ge.u32 	%p21, %r6, %r27;
	@%p21 bra 	$L__BB0_28;
	ld.shared.f64 	%fd72, [%r7];
	mul.wide.u32 	%rd15, %r6, 8;
	add.s64 	%rd16, %rd1, %rd15;
	st.global.f64 	[%rd16], %fd72;
$L__BB0_28:
	bar.sync 	0;
	add.s32 	%r72, %r2, -1;
	setp.ne.s32 	%p22, %r3, %r72;
	@%p22 bra 	$L__BB0_30;
	shl.b32 	%r73, %r28, 3;
	add.s32 	%r75, %r32, %r73;
	ld.shared.f64 	%fd73, [%r75+-8];
	cvta.to.global.u64 	%rd17, %rd3;
	mul.wide.u32 	%rd18, %r1, 8;
	add.s64 	%rd19, %rd17, %rd18;
	st.global.f64 	[%rd19], %fd73;
$L__BB0_30:
	ret;

}
	// .globl	_Z13Second_KernelPdjj
.visible .entry _Z13Second_KernelPdjj(
	.param .u64 .ptr .align 1 _Z13Second_KernelPdjj_param_0,
	.param .u32 _Z13Second_KernelPdjj_param_1,
	.param .u32 _Z13Second_KernelPdjj_param_2
)
{
	.reg .pred 	%p<22>;
	.reg .b32 	%r<78>;
	.reg .b64 	%rd<10>;
	.reg .b64 	%fd<77>;

	ld.param.u64 	%rd4, [_Z13Second_KernelPdjj_param_0];
	ld.param.u32 	%r27, [_Z13Second_KernelPdjj_param_1];
	ld.param.u32 	%r28, [_Z13Second_KernelPdjj_param_2];
	cvta.to.global.u64 	%rd1, %rd4;
	mov.u32 	%r29, %ctaid.x;
	mov.u32 	%r1, %ntid.x;
	mul.lo.s32 	%r30, %r29, %r1;
	shl.b32 	%r31, %r30, 1;
	mov.u32 	%r2, %tid.x;
	add.s32 	%r3, %r31, %r2;
	setp.ge.u32 	%p1, %r3, %r27;
	mul.wide.u32 	%rd5, %r3, 8;
	add.s64 	%rd2, %rd1, %rd5;
	shl.b32 	%r32, %r2, 3;
	mov.u32 	%r33, Shared_Input;
	add.s32 	%r4, %r33, %r32;
	@%p1 bra 	$L__BB1_2;
	ld.global.f64 	%fd15, [%rd2];
	st.shared.f64 	[%r4], %fd15;
$L__BB1_2:
	add.s32 	%r5, %r3, %r1;
	setp.ge.u32 	%p2, %r5, %r27;
	mul.wide.u32 	%rd6, %r5, 8;
	add.s64 	%rd3, %rd1, %rd6;
	shl.b32 	%r34, %r1, 3;
	add.s32 	%r6, %r4, %r34;
	@%p2 bra 	$L__BB1_4;
	ld.global.f64 	%fd16, [%rd3];
	st.shared.f64 	[%r6], %fd16;
$L__BB1_4:
	add.s32 	%r7, %r2, 1;
	mov.b32 	%r72, 1;
$L__BB1_5:
	bar.sync 	0;
	shl.b32 	%r9, %r72, 1;
	mul.lo.s32 	%r10, %r9, %r7;
	add.s32 	%r36, %r10, -1;
	setp.ge.u32 	%p3, %r36, %r28;
	@%p3 bra 	$L__BB1_7;
	sub.s32 	%r37, %r10, %r72;
	shl.b32 	%r38, %r37, 3;
	add.s32 	%r40, %r33, %r38;
	ld.shared.f64 	%fd17, [%r40+-8];
	shl.b32 	%r41, %r72, 3;
	add.s32 	%r42, %r40, %r41;
	ld.shared.f64 	%fd18, [%r42+-8];
	add.f64 	%fd19, %fd17, %fd18;
	st.shared.f64 	[%r42+-8], %fd19;
$L__BB1_7:
	setp.le.u32 	%p4, %r9, %r1;
	mov.u32 	%r72, %r9;
	@%p4 bra 	$L__BB1_5;
	cvt.rn.f64.u32 	%fd20, %r28;
	mul.f64 	%fd73, %fd20, 0d3FD0000000000000;
	{
	.reg .b32 %temp; 
	mov.b64 	{%temp, %r73}, %fd73;
	}
	{
	.reg .b32 %temp; 
	mov.b64 	{%r74, %temp}, %fd73;
	}
	setp.gt.s32 	%p5, %r73, 1048575;
	mov.b32 	%r75, -1023;
	@%p5 bra 	$L__BB1_10;
	mul.f64 	%fd73, %fd73, 0d4350000000000000;
	{
	.reg .b32 %temp; 
	mov.b64 	{%temp, %r73}, %fd73;
	}
	{
	.reg .b32 %temp; 
	mov.b64 	{%r74, %temp}, %fd73;
	}
	mov.b32 	%r75, -1077;
$L__BB1_10:
	add.s32 	%r45, %r73, -1;
	setp.gt.u32 	%p6, %r45, 2146435070;
	@%p6 bra 	$L__BB1_14;
	shr.u32 	%r48, %r73, 20;
	add.s32 	%r76, %r75, %r48;
	and.b32  	%r49, %r73, 1048575;
	or.b32  	%r50, %r49, 1072693248;
	mov.b64 	%fd74, {%r74, %r50};
	setp.lt.u32 	%p8, %r50, 1073127583;
	@%p8 bra 	$L__BB1_13;
	{
	.reg .b32 %temp; 
	mov.b64 	{%r51, %temp}, %fd74;
	}
	{
	.reg .b32 %temp; 
	mov.b64 	{%temp, %r52}, %fd74;
	}
	add.s32 	%r53, %r52, -1048576;
	mov.b64 	%fd74, {%r51, %r53};
	add.s32 	%r76, %r76, 1;
$L__BB1_13:
	add.f64 	%fd22, %fd74, 0dBFF0000000000000;
	add.f64 	%fd23, %fd74, 0d3FF0000000000000;
	rcp.approx.ftz.f64 	%fd24, %fd23;
	neg.f64 	%fd25, %fd23;
	fma.rn.f64 	%fd26, %fd25, %fd24, 0d3FF0000000000000;
	fma.rn.f64 	%fd27, %fd26, %fd26, %fd26;
	fma.rn.f64 	%fd28, %fd27, %fd24, %fd24;
	mul.f64 	%fd29, %fd22, %fd28;
	fma.rn.f64 	%fd30, %fd22, %fd28, %fd29;
	mul.f64 	%fd31, %fd30, %fd30;
	fma.rn.f64 	%fd32, %fd31, 0d3EB1380B3AE80F1E, 0d3ED0EE258B7A8B04;
	fma.rn.f64 	%fd33, %fd32, %fd31, 0d3EF3B2669F02676F;
	fma.rn.f64 	%fd34, %fd33, %fd31, 0d3F1745CBA9AB0956;
	fma.rn.f64 	%fd35, %fd34, %fd31, 0d3F3C71C72D1B5154;
	fma.rn.f64 	%fd36, %fd35, %fd31, 0d3F624924923BE72D;
	fma.rn.f64 	%fd37, %fd36, %fd31, 0d3F8999999999A3C4;
	fma.rn.f64 	%fd38, %fd37, %fd31, 0d3FB5555555555554;
	sub.f64 	%fd39, %fd22, %fd30;
	add.f64 	%fd40, %fd39, %fd39;
	neg.f64 	%fd41, %fd30;
	fma.rn.f64 	%fd42, %fd41, %fd22, %fd40;
	mul.f64 	%fd43, %fd28, %fd42;
	mul.f64 	%fd44, %fd31, %fd38;
	fma.rn.f64 	%fd45, %fd44, %fd30, %fd43;
	xor.b32  	%r54, %r76, -2147483648;
	mov.b32 	%r55, 1127219200;
	mov.b64 	%fd46, {%r54, %r55};
	mov.b32 	%r56, -2147483648;
	mov.b64 	%fd47, {%r56, %r55};
	sub.f64 	%fd48, %fd46, %fd47;
	fma.rn.f64 	%fd49, %fd48, 0d3FE62E42FEFA39EF, %fd30;
	fma.rn.f64 	%fd50, %fd48, 0dBFE62E42FEFA39EF, %fd49;
	sub.f64 	%fd51, %fd50, %fd30;
	sub.f64 	%fd52, %fd45, %fd51;
	fma.rn.f64 	%fd53, %fd48, 0d3C7ABC9E3B39803F, %fd52;
	add.f64 	%fd75, %fd49, %fd53;
	bra.uni 	$L__BB1_15;
$L__BB1_14:
	fma.rn.f64 	%fd21, %fd73, 0d7FF0000000000000, 0d7FF0000000000000;
	{
	.reg .b32 %temp; 
	mov.b64 	{%temp, %r46}, %fd73;
	}
	and.b32  	%r47, %r46, 2147483647;
	setp.eq.s32 	%p7, %r47, 0;
	selp.f64 	%fd75, 0dFFF0000000000000, %fd21, %p7;
$L__BB1_15:
	mul.f64 	%fd54, %fd75, 0d3C7777D0FFDA0D24;
	fma.rn.f64 	%fd55, %fd75, 0d3FF71547652B82FE, %fd54;
	cvt.rpi.f64.f64 	%fd56, %fd55;
	mov.f64 	%fd57, 0d4000000000000000;
	{
	.reg .b32 %temp; 
	mov.b64 	{%temp, %r57}, %fd57;
	}
	{
	.reg .b32 %temp; 
	mov.b64 	{%temp, %r21}, %fd56;
	}
	shr.u32 	%r58, %r21, 20;
	and.b32  	%r59, %r58, 2047;
	add.s32 	%r60, %r59, -1012;
	mov.b64 	%rd7, %fd56;
	shl.b64 	%rd8, %rd7, %r60;
	setp.eq.s64 	%p9, %rd8, -9223372036854775808;
	{ // callseq 1, 0
	.param .b64 param0;
	st.param.f64 	[param0], %fd56;
	.param .b64 retval0;
	call.uni (retval0), 
	__internal_accurate_pow, 
	(
	param0
	);
	ld.param.f64 	%fd58, [retval0];
	} // callseq 1
	setp.lt.s32 	%p10, %r57, 0;
	neg.f64 	%fd60, %fd58;
	selp.f64 	%fd61, %fd60, %fd58, %p9;
	selp.f64 	%fd62, %fd61, %fd58, %p10;
	setp.nan.f64 	%p11, %fd56, %fd56;
	selp.f64 	%fd63, 0dFFF8000000000000, %fd62, %p11;
	selp.f64 	%fd76, %fd63, %fd62, %p10;
	add.f64 	%fd64, %fd56, 0d4000000000000000;
	{
	.reg .b32 %temp; 
	mov.b64 	{%temp, %r61}, %fd64;
	}
	and.b32  	%r62, %r61, 2146435072;
	setp.ne.s32 	%p12, %r62, 2146435072;
	@%p12 bra 	$L__BB1_20;
	setp.num.f64 	%p13, %fd56, %fd56;
	@%p13 bra 	$L__BB1_18;
	mov.f64 	%fd66, 0d4000000000000000;
	add.rn.f64 	%fd76, %fd66, %fd56;
	bra.uni 	$L__BB1_20;
$L__BB1_18:
	abs.f64 	%fd65, %fd56;
	setp.neu.f64 	%p14, %fd65, 0d7FF0000000000000;
	@%p14 bra 	$L__BB1_20;
	setp.lt.s32 	%p15, %r21, 0;
	selp.b32 	%r63, 0, 2146435072, %p15;
	mov.b32 	%r64, 0;
	mov.b64 	%fd76, {%r64, %r63};
$L__BB1_20:
	setp.eq.f64 	%p16, %fd56, 0d0000000000000000;
	selp.f64 	%fd67, 0d3FF0000000000000, %fd76, %p16;
	cvt.rzi.s32.f64 	%r77, %fd67;
	setp.lt.s32 	%p17, %r77, 1;
	@%p17 bra 	$L__BB1_25;
	shl.b32 	%r23, %r7, 1;
$L__BB1_22:
	bar.sync 	0;
	mul.lo.s32 	%r25, %r23, %r77;
	add.s32 	%r65, %r25, %r77;
	add.s32 	%r66, %r65, -1;
	setp.ge.u32 	%p18, %r66, %r28;
	@%p18 bra 	$L__BB1_24;
	shl.b32 	%r67, %r25, 3;
	add.s32 	%r69, %r33, %r67;
	ld.shared.f64 	%fd68, [%r69+-8];
	shl.b32 	%r70, %r77, 3;
	add.s32 	%r71, %r69, %r70;
	ld.shared.f64 	%fd69, [%r71+-8];
	add.f64 	%fd70, %fd68, %fd69;
	st.shared.f64 	[%r71+-8], %fd70;
$L__BB1_24:
	shr.u32 	%r26, %r77, 1;
	setp.gt.u32 	%p19, %r77, 1;
	mov.u32 	%r77, %r26;
	@%p19 bra 	$L__BB1_22;
$L__BB1_25:
	setp.ge.u32 	%p20, %r3, %r27;
	bar.sync 	0;
	@%p20 bra 	$L__BB1_27;
	ld.shared.f64 	%fd71, [%r4];
	st.global.f64 	[%rd2], %fd71;
$L__BB1_27:
	setp.ge.u32 	%p21, %r5, %r27;
	@%p21 bra 	$L__BB1_29;
	ld.shared.f64 	%fd72, [%r6];
	st.global.f64 	[%rd3], %fd72;
$L__BB1_29:
	ret;

}
	// .globl	_Z12Third_KernelPdS_
.visible .entry _Z12Third_KernelPdS_(
	.param .u64 .ptr .align 1 _Z12Third_KernelPdS__param_0,
	.param .u64 .ptr .align 1 _Z12Third_KernelPdS__param_1
)
{
	.reg .pred 	%p<2>;
	.reg .b32 	%r<6>;
	.reg .b64 	%rd<9>;
	.reg .b64 	%fd<4>;

	ld.param.u64 	%rd1, [_Z12Third_KernelPdS__param_0];
	ld.param.u64 	%rd2, [_Z12Third_KernelPdS__param_1];
	mov.u32 	%r1, %ctaid.x;
	setp.eq.s32 	%p1, %r1, 0;
	@%p1 bra 	$L__BB2_2;
	cvta.to.global.u64 	%rd3, %rd1;
	cvta.to.global.u64 	%rd4, %rd2;
	add.s32 	%r2, %r1, -1;
	mul.wide.u32 	%rd5, %r2, 8;
	add.s64 	%rd6, %rd3, %rd5;
	ld.global.f64 	%fd1, [%rd6];
	mov.u32 	%r3, %tid.x;
	mov.u32 	%r4, %ntid.x;
	mad.lo.s32 	%r5, %r1, %r4, %r3;
	mul.wide.u32 	%rd7, %r5, 8;
	add.s64 	%rd8, %rd4, %rd7;
	ld.global.f64 	%fd2, [%rd8];
	add.f64 	%fd3, %fd1, %fd2;
	st.global.f64 	[%rd8], %fd3;
$L__BB2_2:
	ret;

}
.func  (.param .b64 func_retval0) __internal_accurate_pow(
	.param .b64 __internal_accurate_pow_param_0
)
{
	.reg .pred 	%p<8>;
	.reg .b32 	%r<46>;
	.reg .b32 	%f<3>;
	.reg .b64 	%fd<109>;

	ld.param.f64 	%fd10, [__internal_accurate_pow_param_0];
	mov.f64 	%fd11, 0d4000000000000000;
	{
	.reg .b32 %temp; 
	mov.b64 	{%temp, %r8}, %fd11;
	}
	{
	.reg .b32 %temp; 
	mov.b64 	{%r9, %temp}, %fd11;
	}
	shr.u32 	%r10, %r8, 20;
	setp.lt.u32 	%p1, %r8, 1048576;
	mov.f64 	%fd12, 0d4360000000000000;
	{
	.reg .b32 %temp; 
	mov.b64 	{%temp, %r11}, %fd12;
	}
	{
	.reg .b32 %temp; 
	mov.b64 	{%r12, %temp}, %fd12;
	}
	shr.u32 	%r13, %r11, 20;
	add.s32 	%r14, %r13, -54;
	selp.b32 	%r15, %r12, %r9, %p1;
	selp.b32 	%r16, %r11, %r8, %p1;
	selp.b32 	%r1, %r14, %r10, %p1;
	add.s32 	%r45, %r1, -1023;
	and.b32  	%r17, %r16, -2146435073;
	or.b32  	%r18, %r17, 1072693248;
	mov.b64 	%fd107, {%r15, %r18};
	setp.lt.u32 	%p2, %r18, 1073127583;
	@%p2 bra 	$L__BB3_2;
	{
	.reg .b32 %temp; 
	mov.b64 	{%r19, %temp}, %fd107;
	}
	{
	.reg .b32 %temp; 
	mov.b64 	{%temp, %r20}, %fd107;
	}
	add.s32 	%r21, %r20, -1048576;
	mov.b64 	%fd107, {%r19, %r21};
	add.s32 	%r45, %r1, -1022;
$L__BB3_2:
	add.f64 	%fd13, %fd107, 0dBFF0000000000000;
	add.f64 	%fd14, %fd107, 0d3FF0000000000000;
	rcp.approx.ftz.f64 	%fd15, %fd14;
	neg.f64 	%fd16, %fd14;
	fma.rn.f64 	%fd17, %fd16, %fd15, 0d3FF0000000000000;
	fma.rn.f64 	%fd18, %fd17, %fd17, %fd17;
	fma.rn.f64 	%fd19, %fd18, %fd15, %fd15;
	mul.f64 	%fd20, %fd13, %fd19;
	fma.rn.f64 	%fd21, %fd13, %fd19, %fd20;
	mul.f64 	%fd22, %fd21, %fd21;
	fma.rn.f64 	%fd23, %fd22, 0d3EB0F5FF7D2CAFE2, 0d3ED0F5D241AD3B5A;
	fma.rn.f64 	%fd24, %fd23, %fd22, 0d3EF3B20A75488A3F;
	fma.rn.f64 	%fd25, %fd24, %fd22, 0d3F1745CDE4FAECD5;
	fma.rn.f64 	%fd26, %fd25, %fd22, 0d3F3C71C7258A578B;
	fma.rn.f64 	%fd27, %fd26, %fd22, 0d3F6249249242B910;
	fma.rn.f64 	%fd28, %fd27, %fd22, 0d3F89999999999DFB;
	sub.f64 	%fd29, %fd13, %fd21;
	add.f64 	%fd30, %fd29, %fd29;
	neg.f64 	%fd31, %fd21;
	fma.rn.f64 	%fd32, %fd31, %fd13, %fd30;
	mul.f64 	%fd33, %fd19, %fd32;
	fma.rn.f64 	%fd34, %fd22, %fd28, 0d3FB5555555555555;
	mov.f64 	%fd35, 0d3FB5555555555555;
	sub.f64 	%fd36, %fd35, %fd34;
	fma.rn.f64 	%fd37, %fd22, %fd28, %fd36;
	add.f64 	%fd38, %fd37, 0dBC46A4CB00B9E7B0;
	add.f64 	%fd39, %fd34, %fd38;
	sub.f64 	%fd40, %fd34, %fd39;
	add.f64 	%fd41, %fd38, %fd40;
	mul.rn.f64 	%fd42, %fd21, %fd21;
	neg.f64 	%fd43, %fd42;
	fma.rn.f64 	%fd44, %fd21, %fd21, %fd43;
	{
	.reg .b32 %temp; 
	mov.b64 	{%r22, %temp}, %fd33;
	}
	{
	.reg .b32 %temp; 
	mov.b64 	{%temp, %r23}, %fd33;
	}
	add.s32 	%r24, %r23, 1048576;
	mov.b64 	%fd45, {%r22, %r24};
	fma.rn.f64 	%fd46, %fd21, %fd45, %fd44;
	mul.rn.f64 	%fd47, %fd42, %fd21;
	neg.f64 	%fd48, %fd47;
	fma.rn.f64 	%fd49, %fd42, %fd21, %fd48;
	fma.rn.f64 	%fd50, %fd42, %fd33, %fd49;
	fma.rn.f64 	%fd51, %fd46, %fd21, %fd50;
	mul.rn.f64 	%fd52, %fd39, %fd47;
	neg.f64 	%fd53, %fd52;
	fma.rn.f64 	%fd54, %fd39, %fd47, %fd53;
	fma.rn.f64 	%fd55, %fd39, %fd51, %fd54;
	fma.rn.f64 	%fd56, %fd41, %fd47, %fd55;
	add.f64 	%fd57, %fd52, %fd56;
	sub.f64 	%fd58, %fd52, %fd57;
	add.f64 	%fd59, %fd56, %fd58;
	add.f64 	%fd60, %fd21, %fd57;
	sub.f64 	%fd61, %fd21, %fd60;
	add.f64 	%fd62, %fd57, %fd61;
	add.f64 	%fd63, %fd59, %fd62;
	add.f64 	%fd64, %fd33, %fd63;
	add.f64 	%fd65, %fd60, %fd64;
	sub.f64 	%fd66, %fd60, %fd65;
	add.f64 	%fd67, %fd64, %fd66;
	xor.b32  	%r25, %r45, -2147483648;
	mov.b32 	%r26, 1127219200;
	mov.b64 	%fd68, {%r25, %r26};
	mov.b32 	%r27, -2147483648;
	mov.b64 	%fd69, {%r27, %r26};
	sub.f64 	%fd70, %fd68, %fd69;
	fma.rn.f64 	%fd71, %fd70, 0d3FE62E42FEFA39EF, %fd65;
	fma.rn.f64 	%fd72, %fd70, 0dBFE62E42FEFA39EF, %fd71;
	sub.f64 	%fd73, %fd72, %fd65;
	sub.f64 	%fd74, %fd67, %fd73;
	fma.rn.f64 	%fd75, %fd70, 0d3C7ABC9E3B39803F, %fd74;
	add.f64 	%fd76, %fd71, %fd75;
	sub.f64 	%fd77, %fd71, %fd76;
	add.f64 	%fd78, %fd75, %fd77;
	{
	.reg .b32 %temp; 
	mov.b64 	{%temp, %r28}, %fd10;
	}
	{
	.reg .b32 %temp; 
	mov.b64 	{%r29, %temp}, %fd10;
	}
	shl.b32 	%r30, %r28, 1;
	setp.gt.u32 	%p3, %r30, -33554433;
	and.b32  	%r31, %r28, -15728641;
	selp.b32 	%r32, %r31, %r28, %p3;
	mov.b64 	%fd79, {%r29, %r32};
	mul.rn.f64 	%fd80, %fd76, %fd79;
	neg.f64 	%fd81, %fd80;
	fma.rn.f64 	%fd82, %fd76, %fd79, %fd81;
	fma.rn.f64 	%fd83, %fd78, %fd79, %fd82;
	add.f64 	%fd4, %fd80, %fd83;
	sub.f64 	%fd84, %fd80, %fd4;
	add.f64 	%fd5, %fd83, %fd84;
	fma.rn.f64 	%fd85, %fd4, 0d3FF71547652B82FE, 0d4338000000000000;
	{
	.reg .b32 %temp; 
	mov.b64 	{%r5, %temp}, %fd85;
	}
	mov.f64 	%fd86, 0dC338000000000000;
	add.rn.f64 	%fd87, %fd85, %fd86;
	fma.rn.f64 	%fd88, %fd87, 0dBFE62E42FEFA39EF, %fd4;
	fma.rn.f64 	%fd89, %fd87, 0dBC7ABC9E3B39803F, %fd88;
	fma.rn.f64 	%fd90, %fd89, 0d3E5ADE1569CE2BDF, 0d3E928AF3FCA213EA;
	fma.rn.f64 	%fd91, %fd90, %fd89, 0d3EC71DEE62401315;
	fma.rn.f64 	%fd92, %fd91, %fd89, 0d3EFA01997C89EB71;
	fma.rn.f64 	%fd93, %fd92, %fd89, 0d3F2A01A014761F65;
	fma.rn.f64 	%fd94, %fd93, %fd89, 0d3F56C16C1852B7AF;
	fma.rn.f64 	%fd95, %fd94, %fd89, 0d3F81111111122322;
	fma.rn.f64 	%fd96, %fd95, %fd89, 0d3FA55555555502A1;
	fma.rn.f64 	%fd97, %fd96, %fd89, 0d3FC5555555555511;
	fma.rn.f64 	%fd98, %fd97, %fd89, 0d3FE000000000000B;
	fma.rn.f64 	%fd99, %fd98, %fd89, 0d3FF0000000000000;
	fma.rn.f64 	%fd100, %fd99, %fd89, 0d3FF0000000000000;
	{
	.reg .b32 %temp; 
	mov.b64 	{%r6, %temp}, %fd100;
	}
	{
	.reg .b32 %temp; 
	mov.b64 	{%temp, %r7}, %fd100;
	}
	shl.b32 	%r33, %r5, 20;
	add.s32 	%r34, %r33, %r7;
	mov.b64 	%fd108, {%r6, %r34};
	{
	.reg .b32 %temp; 
	mov.b64 	{%temp, %r35}, %fd4;
	}
	mov.b32 	%f2, %r35;
	abs.f32 	%f1, %f2;
	setp.lt.f32 	%p4, %f1, 0f4086232B;
	@%p4 bra 	$L__BB3_5;
	setp.lt.f64 	%p5, %fd4, 0d0000000000000000;
	add.f64 	%fd101, %fd4, 0d7FF0000000000000;
	selp.f64 	%fd108, 0d0000000000000000, %fd101, %p5;
	setp.geu.f32 	%p6, %f1, 0f40874800;
	@%p6 bra 	$L__BB3_5;
	shr.u32 	%r36, %r5, 31;
	add.s32 	%r37, %r5, %r36;
	shr.s32 	%r38, %r37, 1;
	shl.b32 	%r39, %r38, 20;
	add.s32 	%r40, %r7, %r39;
	mov.b64 	%fd102, {%r6, %r40};
	sub.s32 	%r41, %r5, %r38;
	shl.b32 	%r42, %r41, 20;
	add.s32 	%r43, %r42, 1072693248;
	mov.b32 	%r44, 0;
	mov.b64 	%fd103, {%r44, %r43};
	mul.f64 	%fd108, %fd103, %fd102;
$L__BB3_5:
	abs.f64 	%fd104, %fd108;
	setp.eq.f64 	%p7, %fd104, 0d7FF0000000000000;
	fma.rn.f64 	%fd105, %fd108, %fd5, %fd108;
	selp.f64 	%fd106, %fd108, %fd105, %p7;
	st.param.f64 	[func_retval0], %fd106;
	ret;

}


// ===== COMPILED SASS (sm_100) =====

	.target	sm_100

	.elftype	@"ET_EXEC"


//--------------------- .note.nv.tkinfo           --------------------------
	.section	.note.nv.tkinfo,"",@"SHT_NOTE"
	.sectionflags	@"SHF_NOTE_NV_TKINFO"
	.tkinfo
        /*0018*/ 	.word	0x00000002
        /*0030*/ 	.string	""
        /*0030*/ 	.string	"ptxas"
        /*0030*/ 	.string	"Cuda compilation tools, release 13.0, V13.0.88"
        /*0030*/ 	.string	"Build cuda_13.0.r13.0/compiler.36424714_0"
        /*0030*/ 	.string	"-arch sm_100 -m 64 "



//--------------------- .note.nv.cuinfo           --------------------------
	.section	.note.nv.cuinfo,"",@"SHT_NOTE"
	.sectionflags	@"SHF_NOTE_NV_CUINFO"
        /*0018*/ 	.short	0x0002
        /*001a*/ 	.short	0x0064
        /*001c*/ 	.short	0x0082
	.zero		2


//--------------------- .nv.info                  --------------------------
	.section	.nv.info,"",@"SHT_CUDA_INFO"
	.align	4


	//----- nvinfo : EIATTR_REGCOUNT
	.align		4
        /*0000*/ 	.byte	0x04, 0x2f
        /*0002*/ 	.short	(.L_1 - .L_0)
	.align		4
.L_0:
        /*0004*/ 	.word	index@(_Z12First_KernelPdS_S_jj)
        /*0008*/ 	.word	0x0000001e


	//----- nvinfo : EIATTR_FRAME_SIZE
	.align		4
.L_1:
        /*000c*/ 	.byte	0x04, 0x11
        /*000e*/ 	.short	(.L_3 - .L_2)
	.align		4
.L_2:
        /*0010*/ 	.word	index@($_Z12First_KernelPdS_S_jj$__internal_accurate_pow)
        /*0014*/ 	.word	0x00000000


	//----- nvinfo : EIATTR_FRAME_SIZE
	.align		4
.L_3:
        /*0018*/ 	.byte	0x04, 0x11
        /*001a*/ 	.short	(.L_5 - .L_4)
	.align		4
.L_4:
        /*001c*/ 	.word	index@(_Z12First_KernelPdS_S_jj)
        /*0020*/ 	.word	0x00000000


	//----- nvinfo : EIATTR_REGCOUNT
	.align		4
.L_5:
        /*0024*/ 	.byte	0x04, 0x2f
        /*0026*/ 	.short	(.L_7 - .L_6)
	.align		4
.L_6:
        /*0028*/ 	.word	index@(_Z13Second_KernelPdjj)
        /*002c*/ 	.word	0x0000001f


	//----- nvinfo : EIATTR_FRAME_SIZE
	.align		4
.L_7:
        /*0030*/ 	.byte	0x04, 0x11
        /*0032*/ 	.short	(.L_9 - .L_8)
	.align		4
.L_8:
        /*0034*/ 	.word	index@($_Z13Second_KernelPdjj$__internal_accurate_pow)
        /*0038*/ 	.word	0x00000000


	//----- nvinfo : EIATTR_FRAME_SIZE
	.align		4
.L_9:
        /*003c*/ 	.byte	0x04, 0x11
        /*003e*/ 	.short	(.L_11 - .L_10)
	.align		4
.L_10:
        /*0040*/ 	.word	index@(_Z13Second_KernelPdjj)
        /*0044*/ 	.word	0x00000000


	//----- nvinfo : EIATTR_REGCOUNT
	.align		4
.L_11:
        /*0048*/ 	.byte	0x04, 0x2f
        /*004a*/ 	.short	(.L_13 - .L_12)
	.align		4
.L_12:
        /*004c*/ 	.word	index@(_Z12Third_KernelPdS_)
        /*0050*/ 	.word	0x0000000c


	//----- nvinfo : EIATTR_FRAME_SIZE
	.align		4
.L_13:
        /*0054*/ 	.byte	0x04, 0x11
        /*0056*/ 	.short	(.L_15 - .L_14)
	.align		4
.L_14:
        /*0058*/ 	.word	index@(_Z12Third_KernelPdS_)
        /*005c*/ 	.word	0x00000000


	//----- nvinfo : EIATTR_MIN_STACK_SIZE
	.align		4
.L_15:
        /*0060*/ 	.byte	0x04, 0x12
        /*0062*/ 	.short	(.L_17 - .L_16)
	.align		4
.L_16:
        /*0064*/ 	.word	index@(_Z12Third_KernelPdS_)
        /*0068*/ 	.word	0x00000000


	//----- nvinfo : EIATTR_MIN_STACK_SIZE
	.align		4
.L_17:
        /*006c*/ 	.byte	0x04, 0x12
        /*006e*/ 	.short	(.L_19 - .L_18)
	.align		4
.L_18:
        /*0070*/ 	.word	index@(_Z13Second_KernelPdjj)
        /*0074*/ 	.word	0x00000000


	//----- nvinfo : EIATTR_MIN_STACK_SIZE
	.align		4
.L_19:
        /*0078*/ 	.byte	0x04, 0x12
        /*007a*/ 	.short	(.L_21 - .L_20)
	.align		4
.L_20:
        /*007c*/ 	.word	index@(_Z12First_KernelPdS_S_jj)
        /*0080*/ 	.word	0x00000000
.L_21:


//--------------------- .nv.compat                --------------------------
	.section	.nv.compat,"",@"SHT_CUDA_COMPAT_INFO"
	.align	4
        /*0000*/ 	.byte	0x02, 0x09, 0x00, 0x00, 0x02, 0x02, 0x01, 0x00, 0x02, 0x05, 0x05, 0x00, 0x03, 0x07, 0x01, 0x01
        /*0010*/ 	.byte	0x02, 0x03, 0x00, 0x00, 0x02, 0x06, 0x01, 0x00, 0x04, 0x0b, 0x08, 0x00, 0x01, 0x00, 0x00, 0x00
        /*0020*/ 	.byte	0x00, 0x00, 0x00, 0x00


//--------------------- .nv.info._Z12Third_KernelPdS_ --------------------------
	.section	.nv.info._Z12Third_KernelPdS_,"",@"SHT_CUDA_INFO"
	.sectionflags	@""
	.align	4


	//----- nvinfo : EIATTR_CUDA_API_VERSION
	.align		4
        /*0000*/ 	.byte	0x04, 0x37
        /*0002*/ 	.short	(.L_23 - .L_22)
.L_22:
        /*0004*/ 	.word	0x00000082


	//----- nvinfo : EIATTR_KPARAM_INFO
	.align		4
.L_23:
        /*0008*/ 	.byte	0x04, 0x17
        /*000a*/ 	.short	(.L_25 - .L_24)
.L_24:
        /*000c*/ 	.word	0x00000000
        /*0010*/ 	.short	0x0001
        /*0012*/ 	.short	0x0008
        /*0014*/ 	.byte	0x00, 0xf5, 0x21, 0x00


	//----- nvinfo : EIATTR_KPARAM_INFO
	.align		4
.L_25:
        /*0018*/ 	.byte	0x04, 0x17
        /*001a*/ 	.short	(.L_27 - .L_26)
.L_26:
        /*001c*/ 	.word	0x00000000
        /*0020*/ 	.short	0x0000
        /*0022*/ 	.short	0x0000
        /*0024*/ 	.byte	0x00, 0xf5, 0x21, 0x00


	//----- nvinfo : EIATTR_SPARSE_MMA_MASK
	.align		4
.L_27:
        /*0028*/ 	.byte	0x03, 0x50
        /*002a*/ 	.short	0x0000


	//----- nvinfo : EIATTR_MAXREG_COUNT
	.align		4
        /*002c*/ 	.byte	0x03, 0x1b
        /*002e*/ 	.short	0x00ff


	//----- nvinfo : EIATTR_MERCURY_ISA_VERSION
	.align		4
        /*0030*/ 	.byte	0x03, 0x5f
        /*0032*/ 	.short	0x0101


	//----- nvinfo : EIATTR_VRC_CTA_INIT_COUNT
	.align		4
        /*0034*/ 	.byte	0x02, 0x4a
	.zero		1
	.zero		1


	//----- nvinfo : EIATTR_EXIT_INSTR_OFFSETS
	.align		4
        /*0038*/ 	.byte	0x04, 0x1c
        /*003a*/ 	.short	(.L_29 - .L_28)


	//   ....[0]....
.L_28:
        /*003c*/ 	.word	0x00000030


	//   ....[1]....
        /*0040*/ 	.word	0x00000110


	//----- nvinfo : EIATTR_CBANK_PARAM_SIZE
	.align		4
.L_29:
        /*0044*/ 	.byte	0x03, 0x19
        /*0046*/ 	.short	0x0010


	//----- nvinfo : EIATTR_PARAM_CBANK
	.align		4
        /*0048*/ 	.byte	0x04, 0x0a
        /*004a*/ 	.short	(.L_31 - .L_30)
	.align		4
.L_30:
        /*004c*/ 	.word	index@(.nv.constant0._Z12Third_KernelPdS_)
        /*0050*/ 	.short	0x0380
        /*0052*/ 	.short	0x0010


	//----- nvinfo : EIATTR_SW_WAR
	.align		4
.L_31:
        /*0054*/ 	.byte	0x04, 0x36
        /*0056*/ 	.short	(.L_33 - .L_32)
.L_32:
        /*0058*/ 	.word	0x00000008
.L_33:


//--------------------- .nv.info._Z13Second_KernelPdjj --------------------------
	.section	.nv.info._Z13Second_KernelPdjj,"",@"SHT_CUDA_INFO"
	.sectionflags	@""
	.align	4


	//----- nvinfo : EIATTR_CUDA_API_VERSION
	.align		4
        /*0000*/ 	.byte	0x04, 0x37
        /*0002*/ 	.short	(.L_35 - .L_34)
.L_34:
        /*0004*/ 	.word	0x00000082


	//----- nvinfo : EIATTR_KPARAM_INFO
	.align		4
.L_35:
        /*0008*/ 	.byte	0x04, 0x17
        /*000a*/ 	.short	(.L_37 - .L_36)
.L_36:
        /*000c*/ 	.word	0x00000000
        /*0010*/ 	.short	0x0002
        /*0012*/ 	.short	0x000c
        /*0014*/ 	.byte	0x00, 0xf0, 0x11, 0x00


	//----- nvinfo : EIATTR_KPARAM_INFO
	.align		4
.L_37:
        /*0018*/ 	.byte	0x04, 0x17
        /*001a*/ 	.short	(.L_39 - .L_38)
.L_38:
        /*001c*/ 	.word	0x00000000
        /*0020*/ 	.short	0x0001
        /*0022*/ 	.short	0x0008
        /*0024*/ 	.byte	0x00, 0xf0, 0x11, 0x00


	//----- nvinfo : EIATTR_KPARAM_INFO
	.align		4
.L_39:
        /*0028*/ 	.byte	0x04, 0x17
        /*002a*/ 	.short	(.L_41 - .L_40)
.L_40:
        /*002c*/ 	.word	0x00000000
        /*0030*/ 	.short	0x0000
        /*0032*/ 	.short	0x0000
        /*0034*/ 	.byte	0x00, 0xf5, 0x21, 0x00


	//----- nvinfo : EIATTR_SPARSE_MMA_MASK
	.align		4
.L_41:
        /*0038*/ 	.byte	0x03, 0x50
        /*003a*/ 	.short	0x0000


	//----- nvinfo : EIATTR_MAXREG_COUNT
	.align		4
        /*003c*/ 	.byte	0x03, 0x1b
        /*003e*/ 	.short	0x00ff


	//----- nvinfo : EIATTR_NUM_BARRIERS
	.align		4
        /*0040*/ 	.byte	0x02, 0x4c
        /*0042*/ 	.byte	0x01
	.zero		1


	//----- nvinfo : EIATTR_MERCURY_ISA_VERSION
	.align		4
        /*0044*/ 	.byte	0x03, 0x5f
        /*0046*/ 	.short	0x0101


	//----- nvinfo : EIATTR_VRC_CTA_INIT_COUNT
	.align		4
        /*0048*/ 	.byte	0x02, 0x4a
	.zero		1
	.zero		1


	//----- nvinfo : EIATTR_EXIT_INSTR_OFFSETS
	.align		4
        /*004c*/ 	.byte	0x04, 0x1c
        /*004e*/ 	.short	(.L_43 - .L_42)


	//   ....[0]....
.L_42:
        /*0050*/ 	.word	0x00000af0


	//   ....[1]....
        /*0054*/ 	.word	0x00000b20


	//----- nvinfo : EIATTR_CRS_STACK_SIZE
	.align		4
.L_43:
        /*0058*/ 	.byte	0x04, 0x1e
        /*005a*/ 	.short	(.L_45 - .L_44)
.L_44:
        /*005c*/ 	.word	0x00000000


	//----- nvinfo : EIATTR_CBANK_PARAM_SIZE
	.align		4
.L_45:
        /*0060*/ 	.byte	0x03, 0x19
        /*0062*/ 	.short	0x0010


	//----- nvinfo : EIATTR_PARAM_CBANK
	.align		4
        /*0064*/ 	.byte	0x04, 0x0a
        /*0066*/ 	.short	(.L_47 - .L_46)
	.align		4
.L_46:
        /*0068*/ 	.word	index@(.nv.constant0._Z13Second_KernelPdjj)
        /*006c*/ 	.short	0x0380
        /*006e*/ 	.short	0x0010


	//----- nvinfo : EIATTR_SW_WAR
	.align		4
.L_47:
        /*0070*/ 	.byte	0x04, 0x36
        /*0072*/ 	.short	(.L_49 - .L_48)
.L_48:
        /*0074*/ 	.word	0x00000008
.L_49:


//--------------------- .nv.info._Z12First_KernelPdS_S_jj --------------------------
	.section	.nv.info._Z12First_KernelPdS_S_jj,"",@"SHT_CUDA_INFO"
	.sectionflags	@""
	.align	4


	//----- nvinfo : EIATTR_CUDA_API_VERSION
	.align		4
        /*0000*/ 	.byte	0x04, 0x37
        /*0002*/ 	.short	(.L_51 - .L_50)
.L_50:
        /*0004*/ 	.word	0x00000082


	//----- nvinfo : EIATTR_KPARAM_INFO
	.align		4
.L_51:
        /*0008*/ 	.byte	0x04, 0x17
        /*000a*/ 	.short	(.L_53 - .L_52)
.L_52:
        /*000c*/ 	.word	0x00000000
        /*0010*/ 	.short	0x0004
        /*0012*/ 	.short	0x001c
        /*0014*/ 	.byte	0x00, 0xf0, 0x11, 0x00


	//----- nvinfo : EIATTR_KPARAM_INFO
	.align		4
.L_53:
        /*0018*/ 	.byte	0x04, 0x17
        /*001a*/ 	.short	(.L_55 - .L_54)
.L_54:
        /*001c*/ 	.word	0x00000000
        /*0020*/ 	.short	0x0003
        /*0022*/ 	.short	0x0018
        /*0024*/ 	.byte	0x00, 0xf0, 0x11, 0x00


	//----- nvinfo : EIATTR_KPARAM_INFO
	.align		4
.L_55:
        /*0028*/ 	.byte	0x04, 0x17
        /*002a*/ 	.short	(.L_57 - .L_56)
.L_56:
        /*002c*/ 	.word	0x00000000
        /*0030*/ 	.short	0x0002
        /*0032*/ 	.short	0x0010
        /*0034*/ 	.byte	0x00, 0xf5, 0x21, 0x00


	//----- nvinfo : EIATTR_KPARAM_INFO
	.align		4
.L_57:
        /*0038*/ 	.byte	0x04, 0x17
        /*003a*/ 	.short	(.L_59 - .L_58)
.L_58:
        /*003c*/ 	.word	0x00000000
        /*0040*/ 	.short	0x0001
        /*0042*/ 	.short	0x0008
        /*0044*/ 	.byte	0x00, 0xf5, 0x21, 0x00


	//----- nvinfo : EIATTR_KPARAM_INFO
	.align		4
.L_59:
        /*0048*/ 	.byte	0x04, 0x17
        /*004a*/ 	.short	(.L_61 - .L_60)
.L_60:
        /*004c*/ 	.word	0x00000000
        /*0050*/ 	.short	0x0000
        /*0052*/ 	.short	0x0000
        /*0054*/ 	.byte	0x00, 0xf5, 0x21, 0x00


	//----- nvinfo : EIATTR_SPARSE_MMA_MASK
	.align		4
.L_61:
        /*0058*/ 	.byte	0x03, 0x50
        /*005a*/ 	.short	0x0000


	//----- nvinfo : EIATTR_MAXREG_COUNT
	.align		4
        /*005c*/ 	.byte	0x03, 0x1b
        /*005e*/ 	.short	0x00ff


	//----- nvinfo : EIATTR_NUM_BARRIERS
	.align		4
        /*0060*/ 	.byte	0x02, 0x4c
        /*0062*/ 	.byte	0x01
	.zero		1


	//----- nvinfo : EIATTR_MERCURY_ISA_VERSION
	.align		4
        /*0064*/ 	.byte	0x03, 0x5f
        /*0066*/ 	.short	0x0101


	//----- nvinfo : EIATTR_VRC_CTA_INIT_COUNT
	.align		4
        /*0068*/ 	.byte	0x02, 0x4a
	.zero		1
	.zero		1


	//----- nvinfo : EIATTR_EXIT_INSTR_OFFSETS
	.align		4
        /*006c*/ 	.byte	0x04, 0x1c
        /*006e*/ 	.short	(.L_63 - .L_62)


	//   ....[0]....
.L_62:
        /*0070*/ 	.word	0x00000b80


	//   ....[1]....
        /*0074*/ 	.word	0x00000bf0


	//----- nvinfo : EIATTR_CRS_STACK_SIZE
	.align		4
.L_63:
        /*0078*/ 	.byte	0x04, 0x1e
        /*007a*/ 	.short	(.L_65 - .L_64)
.L_64:
        /*007c*/ 	.word	0x00000000


	//----- nvinfo : EIATTR_CBANK_PARAM_SIZE
	.align		4
.L_65:
        /*0080*/ 	.byte	0x03, 0x19
        /*0082*/ 	.short	0x0020


	//----- nvinfo : EIATTR_PARAM_CBANK
	.align		4
        /*0084*/ 	.byte	0x04, 0x0a
        /*0086*/ 	.short	(.L_67 - .L_66)
	.align		4
.L_66:
        /*0088*/ 	.word	index@(.nv.constant0._Z12First_KernelPdS_S_jj)
        /*008c*/ 	.short	0x0380
        /*008e*/ 	.short	0x0020


	//----- nvinfo : EIATTR_SW_WAR
	.align		4
.L_67:
        /*0090*/ 	.byte	0x04, 0x36
        /*0092*/ 	.short	(.L_69 - .L_68)
.L_68:
        /*0094*/ 	.word	0x00000008
.L_69:


//--------------------- .nv.callgraph             --------------------------
	.section	.nv.callgraph,"",@"SHT_CUDA_CALLGRAPH"
	.align	4
	.sectionentsize	8
	.align		4
        /*0000*/ 	.word	0x00000000
	.align		4
        /*0004*/ 	.word	0xffffffff
	.align		4
        /*0008*/ 	.word	0x00000000
	.align		4
        /*000c*/ 	.word	0xfffffffe
	.align		4
        /*0010*/ 	.word	0x00000000
	.align		4
        /*0014*/ 	.word	0xfffffffd
	.align		4
        /*0018*/ 	.word	0x00000000
	.align		4
        /*001c*/ 	.word	0xfffffffc


//--------------------- .text._Z12Third_KernelPdS_ --------------------------
	.section	.text._Z12Third_KernelPdS_,"ax",@progbits
	.align	128
        .global         _Z12Third_KernelPdS_
        .type           _Z12Third_KernelPdS_,@function
        .size           _Z12Third_KernelPdS_,(.L_x_19 - _Z12Third_KernelPdS_)
        .other          _Z12Third_KernelPdS_,@"STO_CUDA_ENTRY STV_DEFAULT"
_Z12Third_KernelPdS_:
.text._Z12Third_KernelPdS_:
[----:B------:R-:W-:Y:S01]  /*0000*/  LDC R1, c[0x0][0x37c] ;  /* 0x0000df00ff017b82 */ /* 0x000fe20000000800 */
[----:B------:R-:W0:Y:S02]  /*0010*/  S2R R9, SR_CTAID.X ;  /* 0x0000000000097919 */ /* 0x000e240000002500 */
[----:B0-----:R-:W-:-:S13]  /*0020*/  ISETP.NE.AND P0, PT, R9, RZ, PT ;  /* 0x000000ff0900720c */ /* 0x001fda0003f05270 */
[----:B------:R-:W-:Y:S05]  /*0030*/  @!P0 EXIT ;  /* 0x000000000000894d */ /* 0x000fea0003800000 */
[----:B------:R-:W0:Y:S01]  /*0040*/  S2R R0, SR_TID.X ;  /* 0x0000000000007919 */ /* 0x000e220000002100 */
[----:B------:R-:W1:Y:S01]  /*0050*/  LDC.64 R2, c[0x0][0x380] ;  /* 0x0000e000ff027b82 */ /* 0x000e620000000a00 */
[----:B------:R-:W0:Y:S01]  /*0060*/  LDCU UR6, c[0x0][0x360] ;  /* 0x00006c00ff0677ac */ /* 0x000e220008000800 */
[----:B------:R-:W-:Y:S01]  /*0070*/  IADD3 R7, PT, PT, R9, -0x1, RZ ;  /* 0xffffffff09077810 */ /* 0x000fe20007ffe0ff */
[----:B------:R-:W2:Y:S05]  /*0080*/  LDCU.64 UR4, c[0x0][0x358] ;  /* 0x00006b00ff0477ac */ /* 0x000eaa0008000a00 */
[----:B------:R-:W3:Y:S01]  /*0090*/  LDC.64 R4, c[0x0][0x388] ;  /* 0x0000e200ff047b82 */ /* 0x000ee20000000a00 */
[----:B-1----:R-:W-:-:S06]  /*00a0*/  IMAD.WIDE.U32 R2, R7, 0x8, R2 ;  /* 0x0000000807027825 */ /* 0x002fcc00078e0002 */
[----:B--2---:R-:W2:Y:S01]  /*00b0*/  LDG.E.64 R2, desc[UR4][R2.64] ;  /* 0x0000000402027981 */ /* 0x004ea2000c1e1b00 */
[----:B0-----:R-:W-:-:S04]  /*00c0*/  IMAD R9, R9, UR6, R0 ;  /* 0x0000000609097c24 */ /* 0x001fc8000f8e0200 */
[----:B---3--:R-:W-:-:S05]  /*00d0*/  IMAD.WIDE.U32 R4, R9, 0x8, R4 ;  /* 0x0000000809047825 */ /* 0x008fca00078e0004 */
[----:B------:R-:W2:Y:S02]  /*00e0*/  LDG.E.64 R6, desc[UR4][R4.64] ;  /* 0x0000000404067981 */ /* 0x000ea4000c1e1b00 */
[----:B--2---:R-:W-:-:S07]  /*00f0*/  DADD R6, R2, R6 ;  /* 0x0000000002067229 */ /* 0x004fce0000000006 */
[----:B------:R-:W-:Y:S01]  /*0100*/  STG.E.64 desc[UR4][R4.64], R6 ;  /* 0x0000000604007986 */ /* 0x000fe2000c101b04 */
[----:B------:R-:W-:Y:S05]  /*0110*/  EXIT ;  /* 0x000000000000794d */ /* 0x000fea0003800000 */
.L_x_0:
[----:B------:R-:W-:-:S00]  /*0120*/  BRA `(.L_x_0) ;  /* 0xfffffffc00fc7947 */ /* 0x000fc0000383ffff */
[----:B------:R-:W-:-:S00]  /*0130*/  NOP ;  /* 0x0000000000007918 */ /* 0x000fc00000000000 */
        /* <DEDUP_REMOVED lines=12> */
.L_x_19:


//--------------------- .text._Z13Second_KernelPdjj --------------------------
	.section	.text._Z13Second_KernelPdjj,"ax",@progbits
	.align	128
        .global         _Z13Second_KernelPdjj
        .type           _Z13Second_KernelPdjj,@function
        .size           _Z13Second_KernelPdjj,(.L_x_17 - _Z13Second_KernelPdjj)
        .other          _Z13Second_KernelPdjj,@"STO_CUDA_ENTRY STV_DEFAULT"
_Z13Second_KernelPdjj:
.text._Z13Second_KernelPdjj:
[----:B------:R-:W-:Y:S01]  /*0000*/  LDC R1, c[0x0][0x37c] ;  /* 0x0000df00ff017b82 */ /* 0x000fe20000000800 */
[----:B------:R-:W0:Y:S07]  /*0010*/  S2R R15, SR_TID.X ;  /* 0x00000000000f7919 */ /* 0x000e2e0000002100 */
[----:B------:R-:W1:Y:S01]  /*0020*/  S2UR UR4, SR_CTAID.X ;  /* 0x00000000000479c3 */ /* 0x000e620000002500 */
[----:B------:R-:W2:Y:S01]  /*0030*/  LDCU UR5, c[0x0][0x388] ;  /* 0x00007100ff0577ac */ /* 0x000ea20008000800 */
[----:B------:R-:W3:Y:S06]  /*0040*/  LDCU.64 UR6, c[0x0][0x358] ;  /* 0x00006b00ff0677ac */ /* 0x000eec0008000a00 */
[----:B------:R-:W1:Y:S08]  /*0050*/  LDC R9, c[0x0][0x360] ;  /* 0x0000d800ff097b82 */ /* 0x000e700000000800 */
[----:B------:R-:W4:Y:S01]  /*0060*/  LDC.64 R4, c[0x0][0x380] ;  /* 0x0000e000ff047b82 */ /* 0x000f220000000a00 */
[----:B-1----:R-:W-:-:S04]  /*0070*/  IMAD R2, R9, UR4, RZ ;  /* 0x0000000409027c24 */ /* 0x002fc8000f8e02ff */
[----:B0-----:R-:W-:-:S04]  /*0080*/  IMAD R2, R2, 0x2, R15 ;  /* 0x0000000202027824 */ /* 0x001fc800078e020f */
[C---:B------:R-:W-:Y:S01]  /*0090*/  IMAD.IADD R3, R2.reuse, 0x1, R9 ;  /* 0x0000000102037824 */ /* 0x040fe200078e0209 */
[C---:B--2---:R-:W-:Y:S01]  /*00a0*/  ISETP.GE.U32.AND P0, PT, R2.reuse, UR5, PT ;  /* 0x0000000502007c0c */ /* 0x044fe2000bf06070 */
[----:B----4-:R-:W-:-:S03]  /*00b0*/  IMAD.WIDE.U32 R6, R2, 0x8, R4 ;  /* 0x0000000802067825 */ /* 0x010fc600078e0004 */
[C---:B------:R-:W-:Y:S01]  /*00c0*/  ISETP.GE.U32.AND P1, PT, R3.reuse, UR5, PT ;  /* 0x0000000503007c0c */ /* 0x040fe2000bf26070 */
[----:B------:R-:W-:-:S08]  /*00d0*/  IMAD.WIDE.U32 R4, R3, 0x8, R4 ;  /* 0x0000000803047825 */ /* 0x000fd000078e0004 */
[----:B---3--:R-:W2:Y:S04]  /*00e0*/  @!P0 LDG.E.64 R10, desc[UR6][R6.64] ;  /* 0x00000006060a8981 */ /* 0x008ea8000c1e1b00 */
[----:B------:R-:W3:Y:S01]  /*00f0*/  @!P1 LDG.E.64 R12, desc[UR6][R4.64] ;  /* 0x00000006040c9981 */ /* 0x000ee2000c1e1b00 */
[----:B------:R-:W0:Y:S01]  /*0100*/  S2UR UR5, SR_CgaCtaId ;  /* 0x00000000000579c3 */ /* 0x000e220000008800 */
[----:B------:R-:W-:Y:S01]  /*0110*/  UMOV UR4, 0x400 ;  /* 0x0000040000047882 */ /* 0x000fe20000000000 */
[----:B------:R-:W-:Y:S01]  /*0120*/  IMAD.MOV.U32 R0, RZ, RZ, 0x1 ;  /* 0x00000001ff007424 */ /* 0x000fe200078e00ff */
[C---:B------:R-:W-:Y:S01]  /*0130*/  IADD3 R28, PT, PT, R15.reuse, 0x1, RZ ;  /* 0x000000010f1c7810 */ /* 0x040fe20007ffe0ff */
[----:B0-----:R-:W-:Y:S01]  /*0140*/  ULEA UR4, UR5, UR4, 0x18 ;  /* 0x0000000405047291 */ /* 0x001fe2000f8ec0ff */
[----:B------:R-:W0:Y:S05]  /*0150*/  LDCU UR5, c[0x0][0x38c] ;  /* 0x00007180ff0577ac */ /* 0x000e2a0008000800 */
[----:B------:R-:W-:-:S05]  /*0160*/  LEA R26, R15, UR4, 0x3 ;  /* 0x000000040f1a7c11 */ /* 0x000fca000f8e18ff */
[----:B------:R-:W-:Y:S01]  /*0170*/  IMAD R27, R9, 0x8, R26 ;  /* 0x00000008091b7824 */ /* 0x000fe200078e021a */
[----:B--2---:R1:W-:Y:S04]  /*0180*/  @!P0 STS.64 [R26], R10 ;  /* 0x0000000a1a008388 */ /* 0x0043e80000000a00 */
[----:B0--3--:R1:W-:Y:S02]  /*0190*/  @!P1 STS.64 [R27], R12 ;  /* 0x0000000c1b009388 */ /* 0x0093e40000000a00 */
.L_x_1:
[----:B------:R-:W-:Y:S01]  /*01a0*/  IMAD.SHL.U32 R14, R0, 0x2, RZ ;  /* 0x00000002000e7824 */ /* 0x000fe200078e00ff */
[----:B------:R-:W-:Y:S03]  /*01b0*/  BAR.SYNC.DEFER_BLOCKING 0x0 ;  /* 0x0000000000007b1d */ /* 0x000fe60000010000 */
[----:B-1----:R-:W-:-:S04]  /*01c0*/  IMAD R11, R28, R14, RZ ;  /* 0x0000000e1c0b7224 */ /* 0x002fc800078e02ff */
[----:B------:R-:W-:-:S05]  /*01d0*/  VIADD R8, R11, 0xffffffff ;  /* 0xffffffff0b087836 */ /* 0x000fca0000000000 */
[----:B------:R-:W-:-:S13]  /*01e0*/  ISETP.GE.U32.AND P0, PT, R8, UR5, PT ;  /* 0x0000000508007c0c */ /* 0x000fda000bf06070 */
[----:B------:R-:W-:-:S05]  /*01f0*/  @!P0 IMAD.IADD R8, R11, 0x1, -R0 ;  /* 0x000000010b088824 */ /* 0x000fca00078e0a00 */
[----:B------:R-:W-:-:S05]  /*0200*/  @!P0 LEA R15, R8, UR4, 0x3 ;  /* 0x00000004080f8c11 */ /* 0x000fca000f8e18ff */
[----:B------:R-:W-:Y:S01]  /*0210*/  @!P0 IMAD R17, R0, 0x8, R15 ;  /* 0x0000000800118824 */ /* 0x000fe200078e020f */
[----:B------:R-:W-:Y:S01]  /*0220*/  @!P0 LDS.64 R10, [R15+-0x8] ;  /* 0xfffff8000f0a8984 */ /* 0x000fe20000000a00 */
[----:B------:R-:W-:-:S03]  /*0230*/  MOV R0, R14 ;  /* 0x0000000e00007202 */ /* 0x000fc60000000f00 */
[----:B------:R-:W0:Y:S02]  /*0240*/  @!P0 LDS.64 R12, [R17+-0x8] ;  /* 0xfffff800110c8984 */ /* 0x000e240000000a00 */
[----:B0-----:R-:W-:-:S07]  /*0250*/  @!P0 DADD R10, R10, R12 ;  /* 0x000000000a0a8229 */ /* 0x001fce000000000c */
[----:B------:R0:W-:Y:S01]  /*0260*/  @!P0 STS.64 [R17+-0x8], R10 ;  /* 0xfffff80a11008388 */ /* 0x0001e20000000a00 */
[----:B------:R-:W-:-:S13]  /*0270*/  ISETP.GT.U32.AND P0, PT, R14, R9, PT ;  /* 0x000000090e00720c */ /* 0x000fda0003f04070 */
[----:B0-----:R-:W-:Y:S05]  /*0280*/  @!P0 BRA `(.L_x_1) ;  /* 0xfffffffc00c48947 */ /* 0x001fea000383ffff */
[----:B------:R-:W0:Y:S02]  /*0290*/  I2F.F64.U32 R8, UR5 ;  /* 0x0000000500087d12 */ /* 0x000e240008201800 */
[----:B0-----:R-:W-:-:S10]  /*02a0*/  DMUL R18, R8, 0.25 ;  /* 0x3fd0000008127828 */ /* 0x001fd40000000000 */
[----:B------:R-:W-:Y:S01]  /*02b0*/  ISETP.GT.AND P0, PT, R19, 0xfffff, PT ;  /* 0x000fffff1300780c */ /* 0x000fe20003f04270 */
[--C-:B------:R-:W-:Y:S02]  /*02c0*/  IMAD.MOV.U32 R8, RZ, RZ, R18.reuse ;  /* 0x000000ffff087224 */ /* 0x100fe400078e0012 */
[----:B------:R-:W-:Y:S02]  /*02d0*/  IMAD.MOV.U32 R9, RZ, RZ, R19 ;  /* 0x000000ffff097224 */ /* 0x000fe400078e0013 */
[----:B------:R-:W-:-:S08]  /*02e0*/  IMAD.MOV.U32 R16, RZ, RZ, R18 ;  /* 0x000000ffff107224 */ /* 0x000fd000078e0012 */
[----:B------:R-:W-:-:S10]  /*02f0*/  @!P0 DMUL R8, R8, 1.80143985094819840000e+16 ;  /* 0x4350000008088828 */ /* 0x000fd40000000000 */
[----:B------:R-:W-:Y:S02]  /*0300*/  @!P0 IMAD.MOV.U32 R19, RZ, RZ, R9 ;  /* 0x000000ffff138224 */ /* 0x000fe400078e0009 */
[----:B------:R-:W-:Y:S02]  /*0310*/  @!P0 IMAD.MOV.U32 R16, RZ, RZ, R8 ;  /* 0x000000ffff108224 */ /* 0x000fe400078e0008 */
[----:B------:R-:W-:-:S05]  /*0320*/  VIADD R0, R19, 0xffffffff ;  /* 0xffffffff13007836 */ /* 0x000fca0000000000 */
[----:B------:R-:W-:Y:S02]  /*0330*/  ISETP.GT.U32.AND P1, PT, R0, 0x7feffffe, PT ;  /* 0x7feffffe0000780c */ /* 0x000fe40003f24070 */
[----:B------:R-:W-:Y:S01]  /*0340*/  MOV R0, 0xfffffc01 ;  /* 0xfffffc0100007802 */ /* 0x000fe20000000f00 */
[----:B------:R-:W-:-:S10]  /*0350*/  @!P0 IMAD.MOV.U32 R0, RZ, RZ, -0x435 ;  /* 0xfffffbcbff008424 */ /* 0x000fd400078e00ff */
[----:B------:R-:W-:Y:S05]  /*0360*/  @P1 BRA `(.L_x_2) ;  /* 0x0000000400001947 */ /* 0x000fea0003800000 */
[C---:B------:R-:W-:Y:S01]  /*0370*/  LOP3.LUT R8, R19.reuse, 0xfffff, RZ, 0xc0, !PT ;  /* 0x000fffff13087812 */ /* 0x040fe200078ec0ff */
[----:B------:R-:W-:Y:S01]  /*0380*/  IMAD.MOV.U32 R14, RZ, RZ, RZ ;  /* 0x000000ffff0e7224 */ /* 0x000fe200078e00ff */
[----:B------:R-:W-:Y:S01]  /*0390*/  UMOV UR8, 0x3ae80f1e ;  /* 0x3ae80f1e00087882 */ /* 0x000fe20000000000 */
[----:B------:R-:W-:Y:S01]  /*03a0*/  IMAD.MOV.U32 R20, RZ, RZ, -0x748574fc ;  /* 0x8b7a8b04ff147424 */ /* 0x000fe200078e00ff */
[----:B------:R-:W-:Y:S01]  /*03b0*/  LOP3.LUT R17, R8, 0x3ff00000, RZ, 0xfc, !PT ;  /* 0x3ff0000008117812 */ /* 0x000fe200078efcff */
[----:B------:R-:W-:Y:S01]  /*03c0*/  IMAD.MOV.U32 R21, RZ, RZ, 0x3ed0ee25 ;  /* 0x3ed0ee25ff157424 */ /* 0x000fe200078e00ff */
[----:B------:R-:W-:Y:S01]  /*03d0*/  UMOV UR9, 0x3eb1380b ;  /* 0x3eb1380b00097882 */ /* 0x000fe20000000000 */
[----:B------:R-:W-:Y:S01]  /*03e0*/  LEA.HI R0, R19, R0, RZ, 0xc ;  /* 0x0000000013007211 */ /* 0x000fe200078f60ff */
[----:B------:R-:W-:Y:S01]  /*03f0*/  UMOV UR10, 0x80000000 ;  /* 0x80000000000a7882 */ /* 0x000fe20000000000 */
[----:B------:R-:W-:Y:S01]  /*0400*/  ISETP.GE.U32.AND P0, PT, R17, 0x3ff6a09f, PT ;  /* 0x3ff6a09f1100780c */ /* 0x000fe20003f06070 */
[----:B------:R-:W-:-:S12]  /*0410*/  UMOV UR11, 0x43300000 ;  /* 0x43300000000b7882 */ /* 0x000fd80000000000 */
[----:B------:R-:W-:Y:S02]  /*0420*/  @P0 VIADD R9, R17, 0xfff00000 ;  /* 0xfff0000011090836 */ /* 0x000fe40000000000 */
[----:B------:R-:W-:-:S03]  /*0430*/  @P0 VIADD R0, R0, 0x1 ;  /* 0x0000000100000836 */ /* 0x000fc60000000000 */
[----:B------:R-:W-:-:S06]  /*0440*/  @P0 MOV R17, R9 ;  /* 0x0000000900110202 */ /* 0x000fcc0000000f00 */
[C---:B------:R-:W-:Y:S02]  /*0450*/  DADD R8, R16.reuse, 1 ;  /* 0x3ff0000010087429 */ /* 0x040fe40000000000 */
[----:B------:R-:W-:-:S04]  /*0460*/  DADD R16, R16, -1 ;  /* 0xbff0000010107429 */ /* 0x000fc80000000000 */
[----:B------:R-:W0:Y:S02]  /*0470*/  MUFU.RCP64H R15, R9 ;  /* 0x00000009000f7308 */ /* 0x000e240000001800 */
[----:B0-----:R-:W-:-:S08]  /*0480*/  DFMA R10, -R8, R14, 1 ;  /* 0x3ff00000080a742b */ /* 0x001fd0000000010e */
[----:B------:R-:W-:-:S08]  /*0490*/  DFMA R10, R10, R10, R10 ;  /* 0x0000000a0a0a722b */ /* 0x000fd0000000000a */
[----:B------:R-:W-:-:S08]  /*04a0*/  DFMA R14, R14, R10, R14 ;  /* 0x0000000a0e0e722b */ /* 0x000fd0000000000e */
[----:B------:R-:W-:-:S08]  /*04b0*/  DMUL R12, R16, R14 ;  /* 0x0000000e100c7228 */ /* 0x000fd00000000000 */
[----:B------:R-:W-:-:S08]  /*04c0*/  DFMA R12, R16, R14, R12 ;  /* 0x0000000e100c722b */ /* 0x000fd0000000000c */
[----:B------:R-:W-:Y:S02]  /*04d0*/  DMUL R10, R12, R12 ;  /* 0x0000000c0c0a7228 */ /* 0x000fe40000000000 */
[----:B------:R-:W-:-:S06]  /*04e0*/  DADD R18, R16, -R12 ;  /* 0x0000000010127229 */ /* 0x000fcc000000080c */
[----:B------:R-:W-:Y:S01]  /*04f0*/  DFMA R8, R10, UR8, R20 ;  /* 0x000000080a087c2b */ /* 0x000fe20008000014 */
[----:B------:R-:W-:Y:S01]  /*0500*/  UMOV UR8, 0x9f02676f ;  /* 0x9f02676f00087882 */ /* 0x000fe20000000000 */
[----:B------:R-:W-:Y:S01]  /*0510*/  UMOV UR9, 0x3ef3b266 ;  /* 0x3ef3b26600097882 */ /* 0x000fe20000000000 */
[----:B------:R-:W-:Y:S01]  /*0520*/  LOP3.LUT R20, R0, 0x80000000, RZ, 0x3c, !PT ;  /* 0x8000000000147812 */ /* 0x000fe200078e3cff */
[----:B------:R-:W-:Y:S01]  /*0530*/  DADD R18, R18, R18 ;  /* 0x0000000012127229 */ /* 0x000fe20000000012 */
[----:B------:R-:W-:-:S03]  /*0540*/  MOV R21, 0x43300000 ;  /* 0x4330000000157802 */ /* 0x000fc60000000f00 */
[----:B------:R-:W-:Y:S01]  /*0550*/  DFMA R8, R10, R8, UR8 ;  /* 0x000000080a087e2b */ /* 0x000fe20008000008 */
[----:B------:R-:W-:Y:S01]  /*0560*/  UMOV UR8, 0xa9ab0956 ;  /* 0xa9ab095600087882 */ /* 0x000fe20000000000 */
[----:B------:R-:W-:Y:S01]  /*0570*/  UMOV UR9, 0x3f1745cb ;  /* 0x3f1745cb00097882 */ /* 0x000fe20000000000 */
[----:B------:R-:W-:Y:S01]  /*0580*/  DADD R20, R20, -UR10 ;  /* 0x8000000a14147e29 */ /* 0x000fe20008000000 */
[----:B------:R-:W-:Y:S01]  /*0590*/  UMOV UR10, 0xfefa39ef ;  /* 0xfefa39ef000a7882 */ /* 0x000fe20000000000 */
[----:B------:R-:W-:Y:S01]  /*05a0*/  UMOV UR11, 0x3fe62e42 ;  /* 0x3fe62e42000b7882 */ /* 0x000fe20000000000 */
[----:B------:R-:W-:Y:S02]  /*05b0*/  DFMA R18, R16, -R12, R18 ;  /* 0x8000000c1012722b */ /* 0x000fe40000000012 */
[----:B------:R-:W-:Y:S01]  /*05c0*/  DFMA R8, R10, R8, UR8 ;  /* 0x000000080a087e2b */ /* 0x000fe20008000008 */
[----:B------:R-:W-:Y:S01]  /*05d0*/  UMOV UR8, 0x2d1b5154 ;  /* 0x2d1b515400087882 */ /* 0x000fe20000000000 */
[----:B------:R-:W-:Y:S01]  /*05e0*/  UMOV UR9, 0x3f3c71c7 ;  /* 0x3f3c71c700097882 */ /* 0x000fe20000000000 */
[----:B------:R-:W-:-:S03]  /*05f0*/  DFMA R16, R20, UR10, R12 ;  /* 0x0000000a14107c2b */ /* 0x000fc6000800000c */
[----:B------:R-:W-:Y:S02]  /*0600*/  DMUL R18, R14, R18 ;  /* 0x000000120e127228 */ /* 0x000fe40000000000 */
[----:B------:R-:W-:Y:S01]  /*0610*/  DFMA R8, R10, R8, UR8 ;  /* 0x000000080a087e2b */ /* 0x000fe20008000008 */
[----:B------:R-:W-:Y:S01]  /*0620*/  UMOV UR8, 0x923be72d ;  /* 0x923be72d00087882 */ /* 0x000fe20000000000 */
[----:B------:R-:W-:-:S06]  /*0630*/  UMOV UR9, 0x3f624924 ;  /* 0x3f62492400097882 */ /* 0x000fcc0000000000 */
        /* <DEDUP_REMOVED lines=8> */
[----:B------:R-:W-:Y:S02]  /*06c0*/  UMOV UR9, 0x3fe62e42 ;  /* 0x3fe62e4200097882 */ /* 0x000fe40000000000 */
[----:B------:R-:W-:Y:S01]  /*06d0*/  DFMA R14, R20, -UR8, R16 ;  /* 0x80000008140e7c2b */ /* 0x000fe20008000010 */
[----:B------:R-:W-:Y:S01]  /*06e0*/  UMOV UR8, 0x3b39803f ;  /* 0x3b39803f00087882 */ /* 0x000fe20000000000 */
[----:B------:R-:W-:Y:S02]  /*06f0*/  UMOV UR9, 0x3c7abc9e ;  /* 0x3c7abc9e00097882 */ /* 0x000fe40000000000 */
[----:B------:R-:W-:-:S04]  /*0700*/  DMUL R8, R10, R8 ;  /* 0x000000080a087228 */ /* 0x000fc80000000000 */
[----:B------:R-:W-:-:S04]  /*0710*/  DADD R14, -R12, R14 ;  /* 0x000000000c0e7229 */ /* 0x000fc8000000010e */
[----:B------:R-:W-:-:S08]  /*0720*/  DFMA R8, R12, R8, R18 ;  /* 0x000000080c08722b */ /* 0x000fd00000000012 */
[----:B------:R-:W-:-:S08]  /*0730*/  DADD R8, R8, -R14 ;  /* 0x0000000008087229 */ /* 0x000fd0000000080e */
[----:B------:R-:W-:-:S08]  /*0740*/  DFMA R8, R20, UR8, R8 ;  /* 0x0000000814087c2b */ /* 0x000fd00008000008 */
[----:B------:R-:W-:Y:S01]  /*0750*/  DADD R8, R16, R8 ;  /* 0x0000000010087229 */ /* 0x000fe20000000008 */
[----:B------:R-:W-:Y:S10]  /*0760*/  BRA `(.L_x_3) ;  /* 0x0000000000187947 */ /* 0x000ff40003800000 */
.L_x_2:
[----:B------:R-:W-:Y:S01]  /*0770*/  IMAD.MOV.U32 R10, RZ, RZ, 0x0 ;  /* 0x00000000ff0a7424 */ /* 0x000fe200078e00ff */
[----:B------:R-:W-:Y:S01]  /*0780*/  LOP3.LUT P0, RZ, R9, 0x7fffffff, RZ, 0xc0, !PT ;  /* 0x7fffffff09ff7812 */ /* 0x000fe2000780c0ff */
[----:B------:R-:W-:-:S06]  /*0790*/  IMAD.MOV.U32 R11, RZ, RZ, 0x7ff00000 ;  /* 0x7ff00000ff0b7424 */ /* 0x000fcc00078e00ff */
[----:B------:R-:W-:-:S10]  /*07a0*/  DFMA R10, R8, R10, +INF ;  /* 0x7ff00000080a742b */ /* 0x000fd4000000000a */
[----:B------:R-:W-:Y:S02]  /*07b0*/  FSEL R8, R10, RZ, P0 ;  /* 0x000000ff0a087208 */ /* 0x000fe40000000000 */
[----:B------:R-:W-:-:S07]  /*07c0*/  FSEL R9, R11, -QNAN , P0 ;  /* 0xfff000000b097808 */ /* 0x000fce0000000000 */
.L_x_3:
[----:B------:R-:W-:Y:S01]  /*07d0*/  UMOV UR8, 0xffda0d24 ;  /* 0xffda0d2400087882 */ /* 0x000fe20000000000 */
[----:B------:R-:W-:Y:S01]  /*07e0*/  UMOV UR9, 0x3c7777d0 ;  /* 0x3c7777d000097882 */ /* 0x000fe20000000000 */
[----:B------:R-:W-:Y:S01]  /*07f0*/  MOV R0, 0x860 ;  /* 0x0000086000007802 */ /* 0x000fe20000000f00 */
[----:B------:R-:W-:Y:S01]  /*0800*/  DMUL R10, R8, UR8 ;  /* 0x00000008080a7c28 */ /* 0x000fe20008000000 */
[----:B------:R-:W-:Y:S01]  /*0810*/  UMOV UR8, 0x652b82fe ;  /* 0x652b82fe00087882 */ /* 0x000fe20000000000 */
[----:B------:R-:W-:-:S06]  /*0820*/  UMOV UR9, 0x3ff71547 ;  /* 0x3ff7154700097882 */ /* 0x000fcc0000000000 */
[----:B------:R-:W-:-:S10]  /*0830*/  DFMA R8, R8, UR8, R10 ;  /* 0x0000000808087c2b */ /* 0x000fd4000800000a */
[----:B------:R-:W0:Y:S02]  /*0840*/  FRND.F64.CEIL R8, R8 ;  /* 0x0000000800087313 */ /* 0x000e240000309800 */
[----:B0-----:R-:W-:Y:S05]  /*0850*/  CALL.REL.NOINC `($_Z13Second_KernelPdjj$__internal_accurate_pow) ;  /* 0x0000000000b47944 */ /* 0x001fea0003c00000 */
[C---:B------:R-:W-:Y:S02]  /*0860*/  DADD R10, R8.reuse, 2 ;  /* 0x40000000080a7429 */ /* 0x040fe40000000000 */
[----:B------:R-:W-:-:S08]  /*0870*/  DSETP.NEU.AND P0, PT, R8, RZ, PT ;  /* 0x000000ff0800722a */ /* 0x000fd00003f0d000 */
[----:B------:R-:W-:Y:S01]  /*0880*/  LOP3.LUT R10, R11, 0x7ff00000, RZ, 0xc0, !PT ;  /* 0x7ff000000b0a7812 */ /* 0x000fe200078ec0ff */
[----:B------:R-:W-:-:S03]  /*0890*/  IMAD.MOV.U32 R11, RZ, RZ, R13 ;  /* 0x000000ffff0b7224 */ /* 0x000fc600078e000d */
[----:B------:R-:W-:Y:S01]  /*08a0*/  ISETP.NE.AND P1, PT, R10, 0x7ff00000, PT ;  /* 0x7ff000000a00780c */ /* 0x000fe20003f25270 */
[----:B------:R-:W-:-:S12]  /*08b0*/  IMAD.MOV.U32 R10, RZ, RZ, R12 ;  /* 0x000000ffff0a7224 */ /* 0x000fd800078e000c */
[----:B------:R-:W-:Y:S05]  /*08c0*/  @P1 BRA `(.L_x_4) ;  /* 0x00000000001c1947 */ /* 0x000fea0003800000 */
[----:B------:R-:W-:-:S14]  /*08d0*/  DSETP.NAN.AND P1, PT, R8, R8, PT ;  /* 0x000000080800722a */ /* 0x000fdc0003f28000 */
[----:B------:R-:W-:Y:S01]  /*08e0*/  @P1 DADD R10, R8, 2 ;  /* 0x40000000080a1429 */ /* 0x000fe20000000000 */
[----:B------:R-:W-:Y:S10]  /*08f0*/  @P1 BRA `(.L_x_4) ;  /* 0x0000000000101947 */ /* 0x000ff40003800000 */
[----:B------:R-:W-:-:S14]  /*0900*/  DSETP.NEU.AND P1, PT, |R8|, +INF , PT ;  /* 0x7ff000000800742a */ /* 0x000fdc0003f2d200 */
[----:B------:R-:W-:Y:S02]  /*0910*/  @!P1 ISETP.GE.AND P2, PT, R9, RZ, PT ;  /* 0x000000ff0900920c */ /* 0x000fe40003f46270 */
[----:B------:R-:W-:Y:S02]  /*0920*/  @!P1 MOV R10, RZ ;  /* 0x000000ff000a9202 */ /* 0x000fe40000000f00 */
[----:B------:R-:W-:-:S09]  /*0930*/  @!P1 SEL R11, RZ, 0x7ff00000, !P2 ;  /* 0x7ff00000ff0b9807 */ /* 0x000fd20005000000 */
.L_x_4:
[----:B------:R-:W-:Y:S02]  /*0940*/  FSEL R8, R10, RZ, P0 ;  /* 0x000000ff0a087208 */ /* 0x000fe40000000000 */
[----:B------:R-:W-:-:S04]  /*0950*/  FSEL R9, R11, 1.875, P0 ;  /* 0x3ff000000b097808 */ /* 0x000fc80000000000 */
[----:B------:R-:W0:Y:S02]  /*0960*/  F2I.F64.TRUNC R8, R8 ;  /* 0x0000000800087311 */ /* 0x000e24000030d100 */
[----:B0-----:R-:W-:-:S13]  /*0970*/  ISETP.GE.AND P0, PT, R8, 0x1, PT ;  /* 0x000000010800780c */ /* 0x001fda0003f06270 */
[----:B------:R-:W-:Y:S05]  /*0980*/  @!P0 BRA `(.L_x_5) ;  /* 0x0000000000408947 */ /* 0x000fea0003800000 */
[----:B------:R-:W-:Y:S01]  /*0990*/  IMAD.MOV.U32 R0, RZ, RZ, R8 ;  /* 0x000000ffff007224 */ /* 0x000fe200078e0008 */
[----:B------:R-:W0:Y:S01]  /*09a0*/  LDCU UR5, c[0x0][0x38c] ;  /* 0x00007180ff0577ac */ /* 0x000e220008000800 */
[----:B------:R-:W-:-:S07]  /*09b0*/  IMAD.SHL.U32 R13, R28, 0x2, RZ ;  /* 0x000000021c0d7824 */ /* 0x000fce00078e00ff */
.L_x_6:
[----:B------:R-:W-:Y:S01]  /*09c0*/  IMAD R15, R13, R0, RZ ;  /* 0x000000000d0f7224 */ /* 0x000fe200078e02ff */
[----:B------:R-:W-:Y:S04]  /*09d0*/  BAR.SYNC.DEFER_BLOCKING 0x0 ;  /* 0x0000000000007b1d */ /* 0x000fe80000010000 */
[----:B------:R-:W-:-:S04]  /*09e0*/  IADD3 R8, PT, PT, R15, -0x1, R0 ;  /* 0xffffffff0f087810 */ /* 0x000fc80007ffe000 */
[----:B0-----:R-:W-:-:S13]  /*09f0*/  ISETP.GE.U32.AND P0, PT, R8, UR5, PT ;  /* 0x0000000508007c0c */ /* 0x001fda000bf06070 */
[----:B------:R-:W-:-:S05]  /*0a00*/  @!P0 LEA R15, R15, UR4, 0x3 ;  /* 0x000000040f0f8c11 */ /* 0x000fca000f8e18ff */
[----:B------:R-:W-:Y:S01]  /*0a10*/  @!P0 IMAD R17, R0, 0x8, R15 ;  /* 0x0000000800118824 */ /* 0x000fe200078e020f */
[----:B------:R-:W-:Y:S04]  /*0a20*/  @!P0 LDS.64 R8, [R15+-0x8] ;  /* 0xfffff8000f088984 */ /* 0x000fe80000000a00 */
[----:B------:R-:W0:Y:S02]  /*0a30*/  @!P0 LDS.64 R10, [R17+-0x8] ;  /* 0xfffff800110a8984 */ /* 0x000e240000000a00 */
[----:B0-----:R-:W-:-:S07]  /*0a40*/  @!P0 DADD R8, R8, R10 ;  /* 0x0000000008088229 */ /* 0x001fce000000000a */
[----:B------:R1:W-:Y:S01]  /*0a50*/  @!P0 STS.64 [R17+-0x8], R8 ;  /* 0xfffff80811008388 */ /* 0x0003e20000000a00 */
[----:B------:R-:W-:Y:S02]  /*0a60*/  ISETP.GT.U32.AND P0, PT, R0, 0x1, PT ;  /* 0x000000010000780c */ /* 0x000fe40003f04070 */
[----:B------:R-:W-:-:S11]  /*0a70*/  SHF.R.U32.HI R0, RZ, 0x1, R0 ;  /* 0x00000001ff007819 */ /* 0x000fd60000011600 */
[----:B-1----:R-:W-:Y:S05]  /*0a80*/  @P0 BRA `(.L_x_6) ;  /* 0xfffffffc00cc0947 */ /* 0x002fea000383ffff */
.L_x_5:
[----:B------:R-:W0:Y:S01]  /*0a90*/  LDCU UR5, c[0x0][0x388] ;  /* 0x00007100ff0577ac */ /* 0x000e220008000800 */
[----:B------:R-:W-:Y:S01]  /*0aa0*/  BAR.SYNC.DEFER_BLOCKING 0x0 ;  /* 0x0000000000007b1d */ /* 0x000fe20000010000 */
[----:B0-----:R-:W-:Y:S02]  /*0ab0*/  ISETP.GE.U32.AND P0, PT, R2, UR5, PT ;  /* 0x0000000502007c0c */ /* 0x001fe4000bf06070 */
[----:B------:R-:W-:-:S11]  /*0ac0*/  ISETP.GE.U32.AND P1, PT, R3, UR5, PT ;  /* 0x0000000503007c0c */ /* 0x000fd6000bf26070 */
[----:B------:R-:W0:Y:S04]  /*0ad0*/  @!P0 LDS.64 R8, [R26] ;  /* 0x000000001a088984 */ /* 0x000e280000000a00 */
[----:B0-----:R0:W-:Y:S01]  /*0ae0*/  @!P0 STG.E.64 desc[UR6][R6.64], R8 ;  /* 0x0000000806008986 */ /* 0x0011e2000c101b06 */
[----:B------:R-:W-:Y:S05]  /*0af0*/  @P1 EXIT ;  /* 0x000000000000194d */ /* 0x000fea0003800000 */
[----:B------:R-:W1:Y:S04]  /*0b00*/  LDS.64 R2, [R27] ;  /* 0x000000001b027984 */ /* 0x000e680000000a00 */
[----:B-1----:R-:W-:Y:S01]  /*0b10*/  STG.E.64 desc[UR6][R4.64], R2 ;  /* 0x0000000204007986 */ /* 0x002fe2000c101b06 */
[----:B------:R-:W-:Y:S05]  /*0b20*/  EXIT ;  /* 0x000000000000794d */ /* 0x000fea0003800000 */
        .type           $_Z13Second_KernelPdjj$__internal_accurate_pow,@function
        .size           $_Z13Second_KernelPdjj$__internal_accurate_pow,(.L_x_17 - $_Z13Second_KernelPdjj$__internal_accurate_pow)
$_Z13Second_KernelPdjj$__internal_accurate_pow:
[----:B------:R-:W0:Y:S01]  /*0b30*/  MUFU.RCP64H R17, 2 ;  /* 0x4000000000117908 */ /* 0x000e220000001800 */
[----:B------:R-:W-:Y:S01]  /*0b40*/  IMAD.MOV.U32 R10, RZ, RZ, 0x0 ;  /* 0x00000000ff0a7424 */ /* 0x000fe200078e00ff */
[----:B------:R-:W-:Y:S01]  /*0b50*/  MOV R11, 0x40000000 ;  /* 0x40000000000b7802 */ /* 0x000fe20000000f00 */
[----:B------:R-:W-:Y:S01]  /*0b60*/  IMAD.MOV.U32 R16, RZ, RZ, RZ ;  /* 0x000000ffff107224 */ /* 0x000fe200078e00ff */
[----:B------:R-:W-:Y:S01]  /*0b70*/  UMOV UR8, 0x7d2cafe2 ;  /* 0x7d2cafe200087882 */ /* 0x000fe20000000000 */
[----:B------:R-:W-:Y:S01]  /*0b80*/  IMAD.MOV.U32 R12, RZ, RZ, 0x41ad3b5a ;  /* 0x41ad3b5aff0c7424 */ /* 0x000fe200078e00ff */
[----:B------:R-:W-:Y:S01]  /*0b90*/  UMOV UR9, 0x3eb0f5ff ;  /* 0x3eb0f5ff00097882 */ /* 0x000fe20000000000 */
[----:B------:R-:W-:Y:S02]  /*0ba0*/  IMAD.MOV.U32 R13, RZ, RZ, 0x3ed0f5d2 ;  /* 0x3ed0f5d2ff0d7424 */ /* 0x000fe400078e00ff */
[----:B0-----:R-:W-:-:S08]  /*0bb0*/  DFMA R10, R16, -R10, 1 ;  /* 0x3ff00000100a742b */ /* 0x001fd0000000080a */
[----:B------:R-:W-:-:S08]  /*0bc0*/  DFMA R10, R10, R10, R10 ;  /* 0x0000000a0a0a722b */ /* 0x000fd0000000000a */
[----:B------:R-:W-:-:S08]  /*0bd0*/  DFMA R16, R16, R10, R16 ;  /* 0x0000000a1010722b */ /* 0x000fd00000000010 */
[----:B------:R-:W-:-:S08]  /*0be0*/  DMUL R10, RZ, R16 ;  /* 0x00000010ff0a7228 */ /* 0x000fd00000000000 */
[----:B------:R-:W-:-:S08]  /*0bf0*/  DFMA R10, RZ, R16, R10 ;  /* 0x00000010ff0a722b */ /* 0x000fd0000000000a */
[----:B------:R-:W-:Y:S02]  /*0c00*/  DMUL R22, R10, R10 ;  /* 0x0000000a0a167228 */ /* 0x000fe40000000000 */
[----:B------:R-:W-:-:S06]  /*0c10*/  DADD R14, RZ, -R10 ;  /* 0x00000000ff0e7229 */ /* 0x000fcc000000080a */
[----:B------:R-:W-:Y:S01]  /*0c20*/  DFMA R12, R22, UR8, R12 ;  /* 0x00000008160c7c2b */ /* 0x000fe2000800000c */
[----:B------:R-:W-:Y:S01]  /*0c30*/  UMOV UR8, 0x75488a3f ;  /* 0x75488a3f00087882 */ /* 0x000fe20000000000 */
[----:B------:R-:W-:Y:S01]  /*0c40*/  UMOV UR9, 0x3ef3b20a ;  /* 0x3ef3b20a00097882 */ /* 0x000fe20000000000 */
[----:B------:R-:W-:-:S05]  /*0c50*/  DADD R14, R14, R14 ;  /* 0x000000000e0e7229 */ /* 0x000fca000000000e */
[----:B------:R-:W-:Y:S01]  /*0c60*/  DFMA R12, R22, R12, UR8 ;  /* 0x00000008160c7e2b */ /* 0x000fe2000800000c */
[----:B------:R-:W-:Y:S01]  /*0c70*/  UMOV UR8, 0xe4faecd5 ;  /* 0xe4faecd500087882 */ /* 0x000fe20000000000 */
[----:B------:R-:W-:Y:S01]  /*0c80*/  UMOV UR9, 0x3f1745cd ;  /* 0x3f1745cd00097882 */ /* 0x000fe20000000000 */
[----:B------:R-:W-:-:S05]  /*0c90*/  DFMA R14, RZ, -R10, R14 ;  /* 0x8000000aff0e722b */ /* 0x000fca000000000e */
[----:B------:R-:W-:Y:S01]  /*0ca0*/  DFMA R12, R22, R12, UR8 ;  /* 0x00000008160c7e2b */ /* 0x000fe2000800000c */
[----:B------:R-:W-:Y:S01]  /*0cb0*/  UMOV UR8, 0x258a578b ;  /* 0x258a578b00087882 */ /* 0x000fe20000000000 */
[----:B------:R-:W-:Y:S01]  /*0cc0*/  UMOV UR9, 0x3f3c71c7 ;  /* 0x3f3c71c700097882 */ /* 0x000fe20000000000 */
[----:B------:R-:W-:Y:S02]  /*0cd0*/  DMUL R14, R16, R14 ;  /* 0x0000000e100e7228 */ /* 0x000fe40000000000 */
[----:B------:R-:W-:-:S03]  /*0ce0*/  DMUL R16, R10, R10 ;  /* 0x0000000a0a107228 */ /* 0x000fc60000000000 */
        /* <DEDUP_REMOVED lines=9> */
[----:B------:R-:W-:-:S08]  /*0d80*/  DFMA R12, R22, R20, UR8 ;  /* 0x00000008160c7e2b */ /* 0x000fd00008000014 */
[----:B------:R-:W-:Y:S01]  /*0d90*/  DADD R18, -R12, UR8 ;  /* 0x000000080c127e29 */ /* 0x000fe20008000100 */
[----:B------:R-:W-:Y:S01]  /*0da0*/  UMOV UR8, 0xb9e7b0 ;  /* 0x00b9e7b000087882 */ /* 0x000fe20000000000 */
[----:B------:R-:W-:-:S06]  /*0db0*/  UMOV UR9, 0x3c46a4cb ;  /* 0x3c46a4cb00097882 */ /* 0x000fcc0000000000 */
[----:B------:R-:W-:Y:S02]  /*0dc0*/  DFMA R18, R22, R20, R18 ;  /* 0x000000141612722b */ /* 0x000fe40000000012 */
[----:B------:R-:W-:Y:S01]  /*0dd0*/  DFMA R22, R10, R10, -R16 ;  /* 0x0000000a0a16722b */ /* 0x000fe20000000810 */
[----:B------:R-:W-:Y:S01]  /*0de0*/  VIADD R21, R15, 0x100000 ;  /* 0x001000000f157836 */ /* 0x000fe20000000000 */
[----:B------:R-:W-:-:S04]  /*0df0*/  MOV R20, R14 ;  /* 0x0000000e00147202 */ /* 0x000fc80000000f00 */
[----:B------:R-:W-:Y:S01]  /*0e00*/  DADD R18, R18, -UR8 ;  /* 0x8000000812127e29 */ /* 0x000fe20008000000 */
[----:B------:R-:W-:Y:S01]  /*0e10*/  UMOV UR8, 0x0 ;  /* 0x0000000000087882 */ /* 0x000fe20000000000 */
[C---:B------:R-:W-:Y:S01]  /*0e20*/  DFMA R20, R10.reuse, R20, R22 ;  /* 0x000000140a14722b */ /* 0x040fe20000000016 */
[----:B------:R-:W-:Y:S01]  /*0e30*/  UMOV UR9, 0x3ff00000 ;  /* 0x3ff0000000097882 */ /* 0x000fe20000000000 */
[----:B------:R-:W-:-:S08]  /*0e40*/  DMUL R22, R10, R16 ;  /* 0x000000100a167228 */ /* 0x000fd00000000000 */
[----:B------:R-:W-:-:S08]  /*0e50*/  DFMA R24, R10, R16, -R22 ;  /* 0x000000100a18722b */ /* 0x000fd00000000816 */
[----:B------:R-:W-:Y:S02]  /*0e60*/  DFMA R24, R14, R16, R24 ;  /* 0x000000100e18722b */ /* 0x000fe40000000018 */
[----:B------:R-:W-:-:S06]  /*0e70*/  DADD R16, R12, R18 ;  /* 0x000000000c107229 */ /* 0x000fcc0000000012 */
[----:B------:R-:W-:Y:S02]  /*0e80*/  DFMA R20, R10, R20, R24 ;  /* 0x000000140a14722b */ /* 0x000fe40000000018 */
[----:B------:R-:W-:-:S08]  /*0e90*/  DADD R24, R12, -R16 ;  /* 0x000000000c187229 */ /* 0x000fd00000000810 */
[----:B------:R-:W-:Y:S02]  /*0ea0*/  DADD R24, R18, R24 ;  /* 0x0000000012187229 */ /* 0x000fe40000000018 */
[----:B------:R-:W-:-:S08]  /*0eb0*/  DMUL R18, R16, R22 ;  /* 0x0000001610127228 */ /* 0x000fd00000000000 */
[----:B------:R-:W-:-:S08]  /*0ec0*/  DFMA R12, R16, R22, -R18 ;  /* 0x00000016100c722b */ /* 0x000fd00000000812 */
[----:B------:R-:W-:Y:S01]  /*0ed0*/  DFMA R12, R16, R20, R12 ;  /* 0x00000014100c722b */ /* 0x000fe2000000000c */
[----:B------:R-:W-:Y:S02]  /*0ee0*/  IMAD.MOV.U32 R16, RZ, RZ, -0x105c611 ;  /* 0xfefa39efff107424 */ /* 0x000fe400078e00ff */
[----:B------:R-:W-:-:S05]  /*0ef0*/  IMAD.MOV.U32 R17, RZ, RZ, 0x3fe62e42 ;  /* 0x3fe62e42ff117424 */ /* 0x000fca00078e00ff */
[----:B------:R-:W-:-:S08]  /*0f00*/  DFMA R24, R24, R22, R12 ;  /* 0x000000161818722b */ /* 0x000fd0000000000c */
[----:B------:R-:W-:-:S08]  /*0f10*/  DADD R12, R18, R24 ;  /* 0x00000000120c7229 */ /* 0x000fd00000000018 */
[--C-:B------:R-:W-:Y:S02]  /*0f20*/  DADD R20, R10, R12.reuse ;  /* 0x000000000a147229 */ /* 0x100fe4000000000c */
[----:B------:R-:W-:-:S06]  /*0f30*/  DADD R18, R18, -R12 ;  /* 0x0000000012127229 */ /* 0x000fcc000000080c */
[----:B------:R-:W-:Y:S02]  /*0f40*/  DADD R10, R10, -R20 ;  /* 0x000000000a0a7229 */ /* 0x000fe40000000814 */
[----:B------:R-:W-:-:S06]  /*0f50*/  DADD R18, R24, R18 ;  /* 0x0000000018127229 */ /* 0x000fcc0000000012 */
[----:B------:R-:W-:Y:S01]  /*0f60*/  DADD R10, R12, R10 ;  /* 0x000000000c0a7229 */ /* 0x000fe2000000000a */
[----:B------:R-:W-:Y:S02]  /*0f70*/  IMAD.MOV.U32 R12, RZ, RZ, -0x105c611 ;  /* 0xfefa39efff0c7424 */ /* 0x000fe400078e00ff */
[----:B------:R-:W-:-:S05]  /*0f80*/  IMAD.MOV.U32 R13, RZ, RZ, 0x3fe62e42 ;  /* 0x3fe62e42ff0d7424 */ /* 0x000fca00078e00ff */
[----:B------:R-:W-:-:S08]  /*0f90*/  DADD R10, R18, R10 ;  /* 0x00000000120a7229 */ /* 0x000fd0000000000a */
[----:B------:R-:W-:-:S08]  /*0fa0*/  DADD R14, R14, R10 ;  /* 0x000000000e0e7229 */ /* 0x000fd0000000000a */
[----:B------:R-:W-:-:S08]  /*0fb0*/  DADD R10, R20, R14 ;  /* 0x00000000140a7229 */ /* 0x000fd0000000000e */
[--C-:B------:R-:W-:Y:S02]  /*0fc0*/  DFMA R12, R12, UR8, R10.reuse ;  /* 0x000000080c0c7c2b */ /* 0x100fe4000800000a */
[----:B------:R-:W-:-:S06]  /*0fd0*/  DADD R20, R20, -R10 ;  /* 0x0000000014147229 */ /* 0x000fcc000000080a */
[----:B------:R-:W-:Y:S02]  /*0fe0*/  DFMA R18, -R16, 1, R12 ;  /* 0x3ff000001012782b */ /* 0x000fe4000000010c */
[----:B------:R-:W-:Y:S01]  /*0ff0*/  DADD R20, R14, R20 ;  /* 0x000000000e147229 */ /* 0x000fe20000000014 */
[----:B------:R-:W-:Y:S01]  /*1000*/  LOP3.LUT R15, R9, 0xff0fffff, RZ, 0xc0, !PT ;  /* 0xff0fffff090f7812 */ /* 0x000fe200078ec0ff */
[----:B------:R-:W-:-:S04]  /*1010*/  IMAD.MOV.U32 R14, RZ, RZ, R8 ;  /* 0x000000ffff0e7224 */ /* 0x000fc800078e0008 */
[----:B------:R-:W-:Y:S01]  /*1020*/  DADD R18, -R10, R18 ;  /* 0x000000000a127229 */ /* 0x000fe20000000112 */
[----:B------:R-:W-:Y:S01]  /*1030*/  MOV R10, 0x3b39803f ;  /* 0x3b39803f000a7802 */ /* 0x000fe20000000f00 */
[----:B------:R-:W-:-:S06]  /*1040*/  IMAD.MOV.U32 R11, RZ, RZ, 0x3c7abc9e ;  /* 0x3c7abc9eff0b7424 */ /* 0x000fcc00078e00ff */
[----:B------:R-:W-:-:S08]  /*1050*/  DADD R18, R20, -R18 ;  /* 0x0000000014127229 */ /* 0x000fd00000000812 */
[----:B------:R-:W-:Y:S01]  /*1060*/  DFMA R18, R10, UR8, R18 ;  /* 0x000000080a127c2b */ /* 0x000fe20008000012 */
[----:B------:R-:W-:Y:S01]  /*1070*/  UMOV UR8, 0x3b39803f ;  /* 0x3b39803f00087882 */ /* 0x000fe20000000000 */
[----:B------:R-:W-:Y:S01]  /*1080*/  IMAD.SHL.U32 R10, R9, 0x2, RZ ;  /* 0x00000002090a7824 */ /* 0x000fe200078e00ff */
[----:B------:R-:W-:-:S04]  /*1090*/  UMOV UR9, 0x3c7abc9e ;  /* 0x3c7abc9e00097882 */ /* 0x000fc80000000000 */
[----:B------:R-:W-:Y:S01]  /*10a0*/  ISETP.GT.U32.AND P0, PT, R10, -0x2000001, PT ;  /* 0xfdffffff0a00780c */ /* 0x000fe20003f04070 */
[----:B------:R-:W-:-:S03]  /*10b0*/  DADD R10, R12, R18 ;  /* 0x000000000c0a7229 */ /* 0x000fc60000000012 */
[----:B------:R-:W-:-:S05]  /*10c0*/  SEL R15, R15, R9, P0 ;  /* 0x000000090f0f7207 */ /* 0x000fca0000000000 */
[----:B------:R-:W-:Y:S02]  /*10d0*/  DADD R12, R12, -R10 ;  /* 0x000000000c0c7229 */ /* 0x000fe4000000080a */
[----:B------:R-:W-:-:S06]  /*10e0*/  DMUL R20, R10, R14 ;  /* 0x0000000e0a147228 */ /* 0x000fcc0000000000 */
[----:B------:R-:W-:Y:S02]  /*10f0*/  DADD R12, R18, R12 ;  /* 0x00000000120c7229 */ /* 0x000fe4000000000c */
[----:B------:R-:W-:-:S08]  /*1100*/  DFMA R10, R10, R14, -R20 ;  /* 0x0000000e0a0a722b */ /* 0x000fd00000000814 */
[----:B------:R-:W-:Y:S01]  /*1110*/  DFMA R14, R12, R14, R10 ;  /* 0x0000000e0c0e722b */ /* 0x000fe2000000000a */
[----:B------:R-:W-:Y:S01]  /*1120*/  MOV R10, 0x652b82fe ;  /* 0x652b82fe000a7802 */ /* 0x000fe20000000f00 */
[----:B------:R-:W-:-:S06]  /*1130*/  IMAD.MOV.U32 R11, RZ, RZ, 0x3ff71547 ;  /* 0x3ff71547ff0b7424 */ /* 0x000fcc00078e00ff */
[----:B------:R-:W-:-:S08]  /*1140*/  DADD R12, R20, R14 ;  /* 0x00000000140c7229 */ /* 0x000fd0000000000e */
[----:B------:R-:W-:Y:S02]  /*1150*/  DFMA R10, R12, R10, 6.75539944105574400000e+15 ;  /* 0x433800000c0a742b */ /* 0x000fe4000000000a */
[----:B------:R-:W-:Y:S01]  /*1160*/  FSETP.GEU.AND P0, PT, |R13|, 4.1917929649353027344, PT ;  /* 0x4086232b0d00780b */ /* 0x000fe20003f0e200 */
[----:B------:R-:W-:-:S05]  /*1170*/  DADD R20, R20, -R12 ;  /* 0x0000000014147229 */ /* 0x000fca000000080c */
[----:B------:R-:W-:-:S03]  /*1180*/  DADD R18, R10, -6.75539944105574400000e+15 ;  /* 0xc33800000a127429 */ /* 0x000fc60000000000 */
[----:B------:R-:W-:-:S05]  /*1190*/  DADD R14, R14, R20 ;  /* 0x000000000e0e7229 */ /* 0x000fca0000000014 */
[----:B------:R-:W-:-:S08]  /*11a0*/  DFMA R16, R18, -R16, R12 ;  /* 0x800000101210722b */ /* 0x000fd0000000000c */
[----:B------:R-:W-:Y:S01]  /*11b0*/  DFMA R16, R18, -UR8, R16 ;  /* 0x8000000812107c2b */ /* 0x000fe20008000010 */
[----:B------:R-:W-:Y:S01]  /*11c0*/  UMOV UR8, 0x69ce2bdf ;  /* 0x69ce2bdf00087882 */ /* 0x000fe20000000000 */
[----:B------:R-:W-:Y:S01]  /*11d0*/  IMAD.MOV.U32 R18, RZ, RZ, -0x35dec16 ;  /* 0xfca213eaff127424 */ /* 0x000fe200078e00ff */
[----:B------:R-:W-:Y:S01]  /*11e0*/  UMOV UR9, 0x3e5ade15 ;  /* 0x3e5ade1500097882 */ /* 0x000fe20000000000 */
[----:B------:R-:W-:-:S06]  /*11f0*/  IMAD.MOV.U32 R19, RZ, RZ, 0x3e928af3 ;  /* 0x3e928af3ff137424 */ /* 0x000fcc00078e00ff */
[----:B------:R-:W-:Y:S01]  /*1200*/  DFMA R18, R16, UR8, R18 ;  /* 0x0000000810127c2b */ /* 0x000fe20008000012 */
        /* <DEDUP_REMOVED lines=24> */
[----:B------:R-:W-:-:S08]  /*1390*/  DFMA R18, R16, R18, 1 ;  /* 0x3ff000001012742b */ /* 0x000fd00000000012 */
[----:B------:R-:W-:-:S10]  /*13a0*/  DFMA R18, R16, R18, 1 ;  /* 0x3ff000001012742b */ /* 0x000fd40000000012 */
[----:B------:R-:W-:Y:S01]  /*13b0*/  LEA R17, R10, R19, 0x14 ;  /* 0x000000130a117211 */ /* 0x000fe200078ea0ff */
[----:B------:R-:W-:Y:S01]  /*13c0*/  IMAD.MOV.U32 R16, RZ, RZ, R18 ;  /* 0x000000ffff107224 */ /* 0x000fe200078e0012 */
[----:B------:R-:W-:Y:S06]  /*13d0*/  @!P0 BRA `(.L_x_7) ;  /* 0x0000000000348947 */ /* 0x000fec0003800000 */
[----:B------:R-:W-:Y:S01]  /*13e0*/  FSETP.GEU.AND P1, PT, |R13|, 4.2275390625, PT ;  /* 0x408748000d00780b */ /* 0x000fe20003f2e200 */
[C---:B------:R-:W-:Y:S02]  /*13f0*/  DADD R16, R12.reuse, +INF ;  /* 0x7ff000000c107429 */ /* 0x040fe40000000000 */
[----:B------:R-:W-:-:S08]  /*1400*/  DSETP.GEU.AND P0, PT, R12, RZ, PT ;  /* 0x000000ff0c00722a */ /* 0x000fd00003f0e000 */
[----:B------:R-:W-:Y:S02]  /*1410*/  FSEL R16, R16, RZ, P0 ;  /* 0x000000ff10107208 */ /* 0x000fe40000000000 */
[----:B------:R-:W-:Y:S01]  /*1420*/  FSEL R17, R17, RZ, P0 ;  /* 0x000000ff11117208 */ /* 0x000fe20000000000 */
[----:B------:R-:W-:Y:S06]  /*1430*/  @P1 BRA `(.L_x_7) ;  /* 0x00000000001c1947 */ /* 0x000fec0003800000 */
[----:B------:R-:W-:Y:S02]  /*1440*/  LEA.HI R11, R10, R10, RZ, 0x1 ;  /* 0x0000000a0a0b7211 */ /* 0x000fe400078f08ff */
[----:B------:R-:W-:Y:S02]  /*1450*/  MOV R16, RZ ;  /* 0x000000ff00107202 */ /* 0x000fe40000000f00 */
[----:B------:R-:W-:-:S05]  /*1460*/  SHF.R.S32.HI R11, RZ, 0x1, R11 ;  /* 0x00000001ff0b7819 */ /* 0x000fca000001140b */
[----:B------:R-:W-:Y:S02]  /*1470*/  IMAD.IADD R10, R10, 0x1, -R11 ;  /* 0x000000010a0a7824 */ /* 0x000fe400078e0a0b */
[----:B------:R-:W-:-:S03]  /*1480*/  IMAD R19, R11, 0x100000, R19 ;  /* 0x001000000b137824 */ /* 0x000fc600078e0213 */
[----:B------:R-:W-:-:S06]  /*1490*/  LEA R17, R10, 0x3ff00000, 0x14 ;  /* 0x3ff000000a117811 */ /* 0x000fcc00078ea0ff */
[----:B------:R-:W-:-:S11]  /*14a0*/  DMUL R16, R18, R16 ;  /* 0x0000001012107228 */ /* 0x000fd60000000000 */
.L_x_7:
[----:B------:R-:W-:Y:S01]  /*14b0*/  DFMA R14, R14, R16, R16 ;  /* 0x000000100e0e722b */ /* 0x000fe20000000010 */
[----:B------:R-:W-:Y:S01]  /*14c0*/  IMAD.MOV.U32 R10, RZ, RZ, R0 ;  /* 0x000000ffff0a7224 */ /* 0x000fe200078e0000 */
[----:B------:R-:W-:Y:S01]  /*14d0*/  DSETP.NEU.AND P0, PT, |R16|, +INF , PT ;  /* 0x7ff000001000742a */ /* 0x000fe20003f0d200 */
[----:B------:R-:W-:-:S07]  /*14e0*/  IMAD.MOV.U32 R11, RZ, RZ, 0x0 ;  /* 0x00000000ff0b7424 */ /* 0x000fce00078e00ff */
[----:B------:R-:W-:Y:S02]  /*14f0*/  FSEL R12, R16, R14, !P0 ;  /* 0x0000000e100c7208 */ /* 0x000fe40004000000 */
[----:B------:R-:W-:Y:S01]  /*1500*/  FSEL R13, R17, R15, !P0 ;  /* 0x0000000f110d7208 */ /* 0x000fe20004000000 */
[----:B------:R-:W-:Y:S06]  /*1510*/  RET.REL.NODEC R10 `(_Z13Second_KernelPdjj) ;  /* 0xffffffe80ab87950 */ /* 0x000fec0003c3ffff */
.L_x_8:
        /* <DEDUP_REMOVED lines=14> */
.L_x_17:


//--------------------- .text._Z12First_KernelPdS_S_jj --------------------------
	.section	.text._Z12First_KernelPdS_S_jj,"ax",@progbits
	.align	128
        .global         _Z12First_KernelPdS_S_jj
        .type           _Z12First_KernelPdS_S_jj,@function
        .size           _Z12First_KernelPdS_S_jj,(.L_x_18 - _Z12First_KernelPdS_S_jj)
        .other          _Z12First_KernelPdS_S_jj,@"STO_CUDA_ENTRY STV_DEFAULT"
_Z12First_KernelPdS_S_jj:
.text._Z12First_KernelPdS_S_jj:
[----:B------:R-:W-:Y:S01]  /*0000*/  LDC R1, c[0x0][0x37c] ;  /* 0x0000df00ff017b82 */ /* 0x000fe20000000800 */
[----:B------:R-:W0:Y:S07]  /*0010*/  S2R R2, SR_CTAID.X ;  /* 0x0000000000027919 */ /* 0x000e2e0000002500 */
[----:B------:R-:W0:Y:S01]  /*0020*/  LDC R5, c[0x0][0x360] ;  /* 0x0000d800ff057b82 */ /* 0x000e220000000800 */
[----:B------:R-:W1:Y:S01]  /*0030*/  LDCU UR4, c[0x0][0x398] ;  /* 0x00007300ff0477ac */ /* 0x000e620008000800 */
[----:B------:R-:W2:Y:S01]  /*0040*/  S2R R3, SR_TID.X ;  /* 0x0000000000037919 */ /* 0x000ea20000002100 */
[----:B------:R-:W3:Y:S01]  /*0050*/  LDCU.64 UR6, c[0x0][0x358] ;  /* 0x00006b00ff0677ac */ /* 0x000ee20008000a00 */
[----:B0-----:R-:W-:-:S04]  /*0060*/  IMAD R4, R2, R5, RZ ;  /* 0x0000000502047224 */ /* 0x001fc800078e02ff */
[----:B--2---:R-:W-:-:S04]  /*0070*/  IMAD R4, R4, 0x2, R3 ;  /* 0x0000000204047824 */ /* 0x004fc800078e0203 */
[C---:B------:R-:W-:Y:S01]  /*0080*/  IMAD.IADD R24, R4.reuse, 0x1, R5 ;  /* 0x0000000104187824 */ /* 0x040fe200078e0205 */
[----:B-1----:R-:W-:-:S04]  /*0090*/  ISETP.GE.U32.AND P0, PT, R4, UR4, PT ;  /* 0x0000000404007c0c */ /* 0x002fc8000bf06070 */
[----:B------:R-:W-:-:S09]  /*00a0*/  ISETP.GE.U32.AND P1, PT, R24, UR4, PT ;  /* 0x0000000418007c0c */ /* 0x000fd2000bf26070 */
[----:B------:R-:W0:Y:S08]  /*00b0*/  @!P0 LDC.64 R6, c[0x0][0x380] ;  /* 0x0000e000ff068b82 */ /* 0x000e300000000a00 */
[----:B------:R-:W1:Y:S01]  /*00c0*/  @!P1 LDC.64 R8, c[0x0][0x380] ;  /* 0x0000e000ff089b82 */ /* 0x000e620000000a00 */
[----:B0-----:R-:W-:-:S06]  /*00d0*/  @!P0 IMAD.WIDE.U32 R6, R4, 0x8, R6 ;  /* 0x0000000804068825 */ /* 0x001fcc00078e0006 */
[----:B---3--:R-:W2:Y:S01]  /*00e0*/  @!P0 LDG.E.64 R6, desc[UR6][R6.64] ;  /* 0x0000000606068981 */ /* 0x008ea2000c1e1b00 */
[----:B-1----:R-:W-:-:S06]  /*00f0*/  @!P1 IMAD.WIDE.U32 R8, R24, 0x8, R8 ;  /* 0x0000000818089825 */ /* 0x002fcc00078e0008 */
[----:B------:R-:W3:Y:S01]  /*0100*/  @!P1 LDG.E.64 R8, desc[UR6][R8.64] ;  /* 0x0000000608089981 */ /* 0x000ee2000c1e1b00 */
[----:B------:R-:W0:Y:S01]  /*0110*/  S2UR UR5, SR_CgaCtaId ;  /* 0x00000000000579c3 */ /* 0x000e220000008800 */
[----:B------:R-:W-:Y:S02]  /*0120*/  UMOV UR4, 0x400 ;  /* 0x0000040000047882 */ /* 0x000fe40000000000 */
[----:B0-----:R-:W-:Y:S01]  /*0130*/  ULEA UR4, UR5, UR4, 0x18 ;  /* 0x0000000405047291 */ /* 0x001fe2000f8ec0ff */
[----:B------:R-:W-:Y:S01]  /*0140*/  IMAD.MOV.U32 R0, RZ, RZ, 0x1 ;  /* 0x00000001ff007424 */ /* 0x000fe200078e00ff */
[C---:B------:R-:W-:Y:S01]  /*0150*/  LEA R27, R3.reuse, 0x2, 0x1 ;  /* 0x00000002031b7811 */ /* 0x040fe200078e08ff */
[----:B------:R-:W0:Y:S03]  /*0160*/  LDCU UR5, c[0x0][0x39c] ;  /* 0x00007380ff0577ac */ /* 0x000e260008000800 */
[----:B------:R-:W-:-:S05]  /*0170*/  LEA R26, R3, UR4, 0x3 ;  /* 0x00000004031a7c11 */ /* 0x000fca000f8e18ff */
[----:B------:R-:W-:Y:S01]  /*0180*/  IMAD R25, R5, 0x8, R26 ;  /* 0x0000000805197824 */ /* 0x000fe200078e021a */
[----:B--2---:R1:W-:Y:S04]  /*0190*/  @!P0 STS.64 [R26], R6 ;  /* 0x000000061a008388 */ /* 0x0043e80000000a00 */
[----:B0--3--:R1:W-:Y:S02]  /*01a0*/  @!P1 STS.64 [R25], R8 ;  /* 0x0000000819009388 */ /* 0x0093e40000000a00 */
.L_x_9:
[----:B-1----:R-:W-:Y:S01]  /*01b0*/  IMAD R7, R27, R0, RZ ;  /* 0x000000001b077224 */ /* 0x002fe200078e02ff */
[----:B------:R-:W-:Y:S03]  /*01c0*/  BAR.SYNC.DEFER_BLOCKING 0x0 ;  /* 0x0000000000007b1d */ /* 0x000fe60000010000 */
[----:B------:R-:W-:-:S05]  /*01d0*/  VIADD R6, R7, 0xffffffff ;  /* 0xffffffff07067836 */ /* 0x000fca0000000000 */
[----:B------:R-:W-:-:S13]  /*01e0*/  ISETP.GE.U32.AND P0, PT, R6, UR5, PT ;  /* 0x0000000506007c0c */ /* 0x000fda000bf06070 */
[----:B------:R-:W-:-:S04]  /*01f0*/  @!P0 IADD3 R6, PT, PT, R7, -R0, RZ ;  /* 0x8000000007068210 */ /* 0x000fc80007ffe0ff */
[----:B------:R-:W-:-:S05]  /*0200*/  @!P0 LEA R11, R6, UR4, 0x3 ;  /* 0x00000004060b8c11 */ /* 0x000fca000f8e18ff */
[C---:B------:R-:W-:Y:S01]  /*0210*/  @!P0 IMAD R13, R0.reuse, 0x8, R11 ;  /* 0x00000008000d8824 */ /* 0x040fe200078e020b */
[----:B------:R-:W-:Y:S01]  /*0220*/  @!P0 LDS.64 R6, [R11+-0x8] ;  /* 0xfffff8000b068984 */ /* 0x000fe20000000a00 */
[----:B------:R-:W-:-:S03]  /*0230*/  IMAD.SHL.U32 R0, R0, 0x2, RZ ;  /* 0x0000000200007824 */ /* 0x000fc600078e00ff */
        /* <DEDUP_REMOVED lines=12> */
[----:B------:R-:W-:Y:S02]  /*0300*/  @!P0 MOV R11, R7 ;  /* 0x00000007000b8202 */ /* 0x000fe40000000f00 */
[----:B------:R-:W-:-:S03]  /*0310*/  @!P0 MOV R12, R6 ;  /* 0x00000006000c8202 */ /* 0x000fc60000000f00 */
[----:B------:R-:W-:-:S05]  /*0320*/  VIADD R0, R11, 0xffffffff ;  /* 0xffffffff0b007836 */ /* 0x000fca0000000000 */
[----:B------:R-:W-:Y:S01]  /*0330*/  ISETP.GT.U32.AND P1, PT, R0, 0x7feffffe, PT ;  /* 0x7feffffe0000780c */ /* 0x000fe20003f24070 */
[----:B------:R-:W-:Y:S02]  /*0340*/  IMAD.MOV.U32 R0, RZ, RZ, -0x3ff ;  /* 0xfffffc01ff007424 */ /* 0x000fe400078e00ff */
[----:B------:R-:W-:-:S10]  /*0350*/  @!P0 IMAD.MOV.U32 R0, RZ, RZ, -0x435 ;  /* 0xfffffbcbff008424 */ /* 0x000fd400078e00ff */
[----:B------:R-:W-:Y:S05]  /*0360*/  @P1 BRA `(.L_x_10) ;  /* 0x0000000400001947 */ /* 0x000fea0003800000 */
[C---:B------:R-:W-:Y:S01]  /*0370*/  LOP3.LUT R6, R11.reuse, 0xfffff, RZ, 0xc0, !PT ;  /* 0x000fffff0b067812 */ /* 0x040fe200078ec0ff */
[----:B------:R-:W-:Y:S01]  /*0380*/  IMAD.MOV.U32 R20, RZ, RZ, RZ ;  /* 0x000000ffff147224 */ /* 0x000fe200078e00ff */
[----:B------:R-:W-:Y:S01]  /*0390*/  MOV R9, 0x3ed0ee25 ;  /* 0x3ed0ee2500097802 */ /* 0x000fe20000000f00 */
[----:B------:R-:W-:Y:S01]  /*03a0*/  IMAD.MOV.U32 R8, RZ, RZ, -0x748574fc ;  /* 0x8b7a8b04ff087424 */ /* 0x000fe200078e00ff */
[----:B------:R-:W-:Y:S01]  /*03b0*/  LOP3.LUT R13, R6, 0x3ff00000, RZ, 0xfc, !PT ;  /* 0x3ff00000060d7812 */ /* 0x000fe200078efcff */
[----:B------:R-:W-:Y:S01]  /*03c0*/  UMOV UR8, 0x3ae80f1e ;  /* 0x3ae80f1e00087882 */ /* 0x000fe20000000000 */
[----:B------:R-:W-:Y:S01]  /*03d0*/  UMOV UR9, 0x3eb1380b ;  /* 0x3eb1380b00097882 */ /* 0x000fe20000000000 */
[----:B------:R-:W-:Y:S01]  /*03e0*/  LEA.HI R0, R11, R0, RZ, 0xc ;  /* 0x000000000b007211 */ /* 0x000fe200078f60ff */
[----:B------:R-:W-:Y:S01]  /*03f0*/  UMOV UR10, 0x80000000 ;  /* 0x80000000000a7882 */ /* 0x000fe20000000000 */
[----:B------:R-:W-:Y:S01]  /*0400*/  ISETP.GE.U32.AND P0, PT, R13, 0x3ff6a09f, PT ;  /* 0x3ff6a09f0d00780c */ /* 0x000fe20003f06070 */
[----:B------:R-:W-:-:S12]  /*0410*/  UMOV UR11, 0x43300000 ;  /* 0x43300000000b7882 */ /* 0x000fd80000000000 */
[----:B------:R-:W-:Y:S02]  /*0420*/  @P0 VIADD R7, R13, 0xfff00000 ;  /* 0xfff000000d070836 */ /* 0x000fe40000000000 */
[----:B------:R-:W-:Y:S02]  /*0430*/  @P0 VIADD R0, R0, 0x1 ;  /* 0x0000000100000836 */ /* 0x000fe40000000000 */
[----:B------:R-:W-:-:S06]  /*0440*/  @P0 IMAD.MOV.U32 R13, RZ, RZ, R7 ;  /* 0x000000ffff0d0224 */ /* 0x000fcc00078e0007 */
        /* <DEDUP_REMOVED lines=13> */
[----:B------:R-:W-:-:S05]  /*0520*/  DADD R10, R10, R10 ;  /* 0x000000000a0a7229 */ /* 0x000fca000000000a */
[----:B------:R-:W-:Y:S01]  /*0530*/  DFMA R8, R6, R8, UR8 ;  /* 0x0000000806087e2b */ /* 0x000fe20008000008 */
[----:B------:R-:W-:Y:S01]  /*0540*/  UMOV UR8, 0xa9ab0956 ;  /* 0xa9ab095600087882 */ /* 0x000fe20000000000 */
[----:B------:R-:W-:Y:S01]  /*0550*/  UMOV UR9, 0x3f1745cb ;  /* 0x3f1745cb00097882 */ /* 0x000fe20000000000 */
[----:B------:R-:W-:-:S05]  /*0560*/  DFMA R10, R12, -R18, R10 ;  /* 0x800000120c0a722b */ /* 0x000fca000000000a */
[----:B------:R-:W-:Y:S01]  /*0570*/  DFMA R8, R6, R8, UR8 ;  /* 0x0000000806087e2b */ /* 0x000fe20008000008 */
[----:B------:R-:W-:Y:S01]  /*0580*/  UMOV UR8, 0x2d1b5154 ;  /* 0x2d1b515400087882 */ /* 0x000fe20000000000 */
[----:B------:R-:W-:Y:S01]  /*0590*/  UMOV UR9, 0x3f3c71c7 ;  /* 0x3f3c71c700097882 */ /* 0x000fe20000000000 */
[----:B------:R-:W-:-:S05]  /*05a0*/  DMUL R10, R20, R10 ;  /* 0x0000000a140a7228 */ /* 0x000fca0000000000 */
[----:B------:R-:W-:Y:S01]  /*05b0*/  DFMA R14, R6, R8, UR8 ;  /* 0x00000008060e7e2b */ /* 0x000fe20008000008 */
[----:B------:R-:W-:Y:S01]  /*05c0*/  UMOV UR8, 0x923be72d ;  /* 0x923be72d00087882 */ /* 0x000fe20000000000 */
[----:B------:R-:W-:Y:S01]  /*05d0*/  UMOV UR9, 0x3f624924 ;  /* 0x3f62492400097882 */ /* 0x000fe20000000000 */
[----:B------:R-:W-:Y:S01]  /*05e0*/  LOP3.LUT R8, R0, 0x80000000, RZ, 0x3c, !PT ;  /* 0x8000000000087812 */ /* 0x000fe200078e3cff */
[----:B------:R-:W-:-:S04]  /*05f0*/  IMAD.MOV.U32 R9, RZ, RZ, 0x43300000 ;  /* 0x43300000ff097424 */ /* 0x000fc800078e00ff */
[----:B------:R-:W-:Y:S01]  /*0600*/  DFMA R14, R6, R14, UR8 ;  /* 0x00000008060e7e2b */ /* 0x000fe2000800000e */
[----:B------:R-:W-:Y:S01]  /*0610*/  UMOV UR8, 0x9999a3c4 ;  /* 0x9999a3c400087882 */ /* 0x000fe20000000000 */
[----:B------:R-:W-:Y:S01]  /*0620*/  UMOV UR9, 0x3f899999 ;  /* 0x3f89999900097882 */ /* 0x000fe20000000000 */
[----:B------:R-:W-:Y:S01]  /*0630*/  DADD R8, R8, -UR10 ;  /* 0x8000000a08087e29 */ /* 0x000fe20008000000 */
[----:B------:R-:W-:Y:S01]  /*0640*/  UMOV UR10, 0xfefa39ef ;  /* 0xfefa39ef000a7882 */ /* 0x000fe20000000000 */
[----:B------:R-:W-:-:S03]  /*0650*/  UMOV UR11, 0x3fe62e42 ;  /* 0x3fe62e42000b7882 */ /* 0x000fc60000000000 */
[----:B------:R-:W-:Y:S01]  /*0660*/  DFMA R14, R6, R14, UR8 ;  /* 0x00000008060e7e2b */ /* 0x000fe2000800000e */
[----:B------:R-:W-:Y:S01]  /*0670*/  UMOV UR8, 0x55555554 ;  /* 0x5555555400087882 */ /* 0x000fe20000000000 */
[----:B------:R-:W-:Y:S01]  /*0680*/  UMOV UR9, 0x3fb55555 ;  /* 0x3fb5555500097882 */ /* 0x000fe20000000000 */
[----:B------:R-:W-:-:S05]  /*0690*/  DFMA R12, R8, UR10, R18 ;  /* 0x0000000a080c7c2b */ /* 0x000fca0008000012 */
        /* <DEDUP_REMOVED lines=13> */
.L_x_10:
[----:B------:R-:W-:Y:S01]  /*0770*/  IMAD.MOV.U32 R8, RZ, RZ, 0x0 ;  /* 0x00000000ff087424 */ /* 0x000fe200078e00ff */
[----:B------:R-:W-:Y:S01]  /*0780*/  LOP3.LUT P0, RZ, R7, 0x7fffffff, RZ, 0xc0, !PT ;  /* 0x7fffffff07ff7812 */ /* 0x000fe2000780c0ff */
[----:B------:R-:W-:-:S06]  /*0790*/  IMAD.MOV.U32 R9, RZ, RZ, 0x7ff00000 ;  /* 0x7ff00000ff097424 */ /* 0x000fcc00078e00ff */
[----:B------:R-:W-:-:S10]  /*07a0*/  DFMA R8, R6, R8, +INF ;  /* 0x7ff000000608742b */ /* 0x000fd40000000008 */
[----:B------:R-:W-:Y:S02]  /*07b0*/  FSEL R10, R8, RZ, P0 ;  /* 0x000000ff080a7208 */ /* 0x000fe40000000000 */
[----:B------:R-:W-:-:S07]  /*07c0*/  FSEL R11, R9, -QNAN , P0 ;  /* 0xfff00000090b7808 */ /* 0x000fce0000000000 */
.L_x_11:
        /* <DEDUP_REMOVED lines=8> */
[----:B0-----:R-:W-:Y:S05]  /*0850*/  CALL.REL.NOINC `($_Z12First_KernelPdS_S_jj$__internal_accurate_pow) ;  /* 0x0000000000e87944 */ /* 0x001fea0003c00000 */
[C---:B------:R-:W-:Y:S02]  /*0860*/  DADD R8, R6.reuse, 2 ;  /* 0x4000000006087429 */ /* 0x040fe40000000000 */
[----:B------:R-:W-:-:S08]  /*0870*/  DSETP.NEU.AND P0, PT, R6, RZ, PT ;  /* 0x000000ff0600722a */ /* 0x000fd00003f0d000 */
[----:B------:R-:W-:Y:S01]  /*0880*/  LOP3.LUT R8, R9, 0x7ff00000, RZ, 0xc0, !PT ;  /* 0x7ff0000009087812 */ /* 0x000fe200078ec0ff */
[----:B------:R-:W-:-:S03]  /*0890*/  IMAD.MOV.U32 R9, RZ, RZ, R11 ;  /* 0x000000ffff097224 */ /* 0x000fc600078e000b */
[----:B------:R-:W-:Y:S02]  /*08a0*/  ISETP.NE.AND P1, PT, R8, 0x7ff00000, PT ;  /* 0x7ff000000800780c */ /* 0x000fe40003f25270 */
[----:B------:R-:W-:-:S11]  /*08b0*/  MOV R8, R10 ;  /* 0x0000000a00087202 */ /* 0x000fd60000000f00 */
[----:B------:R-:W-:Y:S05]  /*08c0*/  @P1 BRA `(.L_x_12) ;  /* 0x00000000001c1947 */ /* 0x000fea0003800000 */
[----:B------:R-:W-:-:S14]  /*08d0*/  DSETP.NAN.AND P1, PT, R6, R6, PT ;  /* 0x000000060600722a */ /* 0x000fdc0003f28000 */
[----:B------:R-:W-:Y:S01]  /*08e0*/  @P1 DADD R8, R6, 2 ;  /* 0x4000000006081429 */ /* 0x000fe20000000000 */
[----:B------:R-:W-:Y:S10]  /*08f0*/  @P1 BRA `(.L_x_12) ;  /* 0x0000000000101947 */ /* 0x000ff40003800000 */
[----:B------:R-:W-:-:S14]  /*0900*/  DSETP.NEU.AND P1, PT, |R6|, +INF , PT ;  /* 0x7ff000000600742a */ /* 0x000fdc0003f2d200 */
[----:B------:R-:W-:Y:S01]  /*0910*/  @!P1 ISETP.GE.AND P2, PT, R7, RZ, PT ;  /* 0x000000ff0700920c */ /* 0x000fe20003f46270 */
[----:B------:R-:W-:-:S03]  /*0920*/  @!P1 IMAD.MOV.U32 R8, RZ, RZ, RZ ;  /* 0x000000ffff089224 */ /* 0x000fc600078e00ff */
[----:B------:R-:W-:-:S09]  /*0930*/  @!P1 SEL R9, RZ, 0x7ff00000, !P2 ;  /* 0x7ff00000ff099807 */ /* 0x000fd20005000000 */
.L_x_12:
[----:B------:R-:W-:Y:S02]  /*0940*/  FSEL R6, R8, RZ, P0 ;  /* 0x000000ff08067208 */ /* 0x000fe40000000000 */
[----:B------:R-:W-:-:S04]  /*0950*/  FSEL R7, R9, 1.875, P0 ;  /* 0x3ff0000009077808 */ /* 0x000fc80000000000 */
[----:B------:R-:W0:Y:S02]  /*0960*/  F2I.F64.TRUNC R6, R6 ;  /* 0x0000000600067311 */ /* 0x000e24000030d100 */
[----:B0-----:R-:W-:-:S13]  /*0970*/  ISETP.GE.AND P0, PT, R6, 0x1, PT ;  /* 0x000000010600780c */ /* 0x001fda0003f06270 */
[----:B------:R-:W-:Y:S05]  /*0980*/  @!P0 BRA `(.L_x_13) ;  /* 0x0000000000408947 */ /* 0x000fea0003800000 */
[----:B------:R-:W-:Y:S01]  /*0990*/  IMAD.MOV.U32 R0, RZ, RZ, R6 ;  /* 0x000000ffff007224 */ /* 0x000fe200078e0006 */
[----:B------:R-:W0:Y:S01]  /*09a0*/  LDCU UR5, c[0x0][0x39c] ;  /* 0x00007380ff0577ac */ /* 0x000e220008000800 */
[----:B------:R-:W-:-:S05]  /*09b0*/  NOP ;  /* 0x0000000000007918 */ /* 0x000fca0000000000 */
.L_x_14:
        /* <DEDUP_REMOVED lines=13> */
.L_x_13:
[----:B------:R-:W0:Y:S01]  /*0a90*/  LDCU UR5, c[0x0][0x398] ;  /* 0x00007300ff0577ac */ /* 0x000e220008000800 */
[----:B------:R-:W-:Y:S01]  /*0aa0*/  IADD3 R0, PT, PT, R5, -0x1, RZ ;  /* 0xffffffff05007810 */ /* 0x000fe20007ffe0ff */
[----:B------:R-:W-:Y:S03]  /*0ab0*/  BAR.SYNC.DEFER_BLOCKING 0x0 ;  /* 0x0000000000007b1d */ /* 0x000fe60000010000 */
[----:B------:R-:W-:Y:S02]  /*0ac0*/  ISETP.NE.AND P0, PT, R3, R0, PT ;  /* 0x000000000300720c */ /* 0x000fe40003f05270 */
[----:B0-----:R-:W-:Y:S02]  /*0ad0*/  ISETP.GE.U32.AND P1, PT, R4, UR5, PT ;  /* 0x0000000504007c0c */ /* 0x001fe4000bf26070 */
[----:B------:R-:W-:-:S11]  /*0ae0*/  ISETP.GE.U32.AND P2, PT, R24, UR5, PT ;  /* 0x0000000518007c0c */ /* 0x000fd6000bf46070 */
[----:B------:R-:W0:Y:S01]  /*0af0*/  @!P1 LDS.64 R26, [R26] ;  /* 0x000000001a1a9984 */ /* 0x000e220000000a00 */
[----:B------:R-:W1:Y:S03]  /*0b00*/  @!P1 LDC.64 R8, c[0x0][0x388] ;  /* 0x0000e200ff089b82 */ /* 0x000e660000000a00 */
[----:B------:R-:W2:Y:S05]  /*0b10*/  @!P2 LDS.64 R6, [R25] ;  /* 0x000000001906a984 */ /* 0x000eaa0000000a00 */
[----:B------:R-:W3:Y:S01]  /*0b20*/  @!P2 LDC.64 R10, c[0x0][0x388] ;  /* 0x0000e200ff0aab82 */ /* 0x000ee20000000a00 */
[----:B-1----:R-:W-:-:S04]  /*0b30*/  @!P1 IMAD.WIDE.U32 R4, R4, 0x8, R8 ;  /* 0x0000000804049825 */ /* 0x002fc800078e0008 */
[----:B---3--:R-:W-:Y:S01]  /*0b40*/  @!P2 IMAD.WIDE.U32 R8, R24, 0x8, R10 ;  /* 0x000000081808a825 */ /* 0x008fe200078e000a */
[----:B0-----:R0:W-:Y:S04]  /*0b50*/  @!P1 STG.E.64 desc[UR6][R4.64], R26 ;  /* 0x0000001a04009986 */ /* 0x0011e8000c101b06 */
[----:B--2---:R0:W-:Y:S01]  /*0b60*/  @!P2 STG.E.64 desc[UR6][R8.64], R6 ;  /* 0x000000060800a986 */ /* 0x0041e2000c101b06 */
[----:B------:R-:W-:Y:S06]  /*0b70*/  BAR.SYNC.DEFER_BLOCKING 0x0 ;  /* 0x0000000000007b1d */ /* 0x000fec0000010000 */
[----:B------:R-:W-:Y:S05]  /*0b80*/  @P0 EXIT ;  /* 0x000000000000094d */ /* 0x000fea0003800000 */
[----:B------:R-:W1:Y:S01]  /*0b90*/  LDCU UR5, c[0x0][0x39c] ;  /* 0x00007380ff0577ac */ /* 0x000e620008000800 */
[----:B0-----:R-:W0:Y:S01]  /*0ba0*/  LDC.64 R6, c[0x0][0x390] ;  /* 0x0000e400ff067b82 */ /* 0x001e220000000a00 */
[----:B-1----:R-:W-:Y:S01]  /*0bb0*/  ULEA UR5, UR5, UR4, 0x3 ;  /* 0x0000000405057291 */ /* 0x002fe2000f8e18ff */
[----:B0-----:R-:W-:-:S08]  /*0bc0*/  IMAD.WIDE.U32 R2, R2, 0x8, R6 ;  /* 0x0000000802027825 */ /* 0x001fd000078e0006 */
[----:B------:R-:W0:Y:S04]  /*0bd0*/  LDS.64 R4, [UR5+-0x8] ;  /* 0xfffff805ff047984 */ /* 0x000e280008000a00 */
[----:B0-----:R-:W-:Y:S01]  /*0be0*/  STG.E.64 desc[UR6][R2.64], R4 ;  /* 0x0000000402007986 */ /* 0x001fe2000c101b06 */
[----:B------:R-:W-:Y:S05]  /*0bf0*/  EXIT ;  /* 0x000000000000794d */ /* 0x000fea0003800000 */
        .type           $_Z12First_KernelPdS_S_jj$__internal_accurate_pow,@function
        .size           $_Z12First_KernelPdS_S_jj$__internal_accurate_pow,(.L_x_18 - $_Z12First_KernelPdS_S_jj$__internal_accurate_pow)
$_Z12First_KernelPdS_S_jj$__internal_accurate_pow:
[----:B------:R-:W0:Y:S01]  /*0c00*/  MUFU.RCP64H R15, 2 ;  /* 0x40000000000f7908 */ /* 0x000e220000001800 */
[----:B------:R-:W-:Y:S01]  /*0c10*/  IMAD.MOV.U32 R8, RZ, RZ, 0x0 ;  /* 0x00000000ff087424 */ /* 0x000fe200078e00ff */
[----:B------:R-:W-:Y:S01]  /*0c20*/  MOV R11, 0x3ed0f5d2 ;  /* 0x3ed0f5d2000b7802 */ /* 0x000fe20000000f00 */
[----:B------:R-:W-:Y:S01]  /*0c30*/  IMAD.MOV.U32 R9, RZ, RZ, 0x40000000 ;  /* 0x40000000ff097424 */ /* 0x000fe200078e00ff */
[----:B------:R-:W-:Y:S01]  /*0c40*/  UMOV UR8, 0x7d2cafe2 ;  /* 0x7d2cafe200087882 */ /* 0x000fe20000000000 */
[----:B------:R-:W-:Y:S01]  /*0c50*/  IMAD.MOV.U32 R14, RZ, RZ, RZ ;  /* 0x000000ffff0e7224 */ /* 0x000fe200078e00ff */
[----:B------:R-:W-:Y:S01]  /*0c60*/  UMOV UR9, 0x3eb0f5ff ;  /* 0x3eb0f5ff00097882 */ /* 0x000fe20000000000 */
[----:B------:R-:W-:-:S04]  /*0c70*/  IMAD.MOV.U32 R10, RZ, RZ, 0x41ad3b5a ;  /* 0x41ad3b5aff0a7424 */ /* 0x000fc800078e00ff */
        /* <DEDUP_REMOVED lines=22> */
[----:B------:R-:W-:-:S03]  /*0de0*/  UMOV UR9, 0x3f624924 ;  /* 0x3f62492400097882 */ /* 0x000fc60000000000 */
[----:B------:R-:W-:-:S03]  /*0df0*/  DMUL R22, R8, R14 ;  /* 0x0000000e08167228 */ /* 0x000fc60000000000 */
        /* <DEDUP_REMOVED lines=12> */
[----:B------:R-:W-:Y:S02]  /*0ec0*/  VIADD R21, R13, 0x100000 ;  /* 0x001000000d157836 */ /* 0x000fe40000000000 */
[----:B------:R-:W-:-:S06]  /*0ed0*/  IMAD.MOV.U32 R20, RZ, RZ, R12 ;  /* 0x000000ffff147224 */ /* 0x000fcc00078e000c */
[----:B------:R-:W-:Y:S02]  /*0ee0*/  DFMA R18, R8, R20, R18 ;  /* 0x000000140812722b */ /* 0x000fe40000000012 */
[----:B------:R-:W-:Y:S01]  /*0ef0*/  DADD R20, R16, -UR8 ;  /* 0x8000000810147e29 */ /* 0x000fe20008000000 */
[----:B------:R-:W-:Y:S01]  /*0f00*/  UMOV UR8, 0x0 ;  /* 0x0000000000087882 */ /* 0x000fe20000000000 */
[----:B------:R-:W-:Y:S01]  /*0f10*/  DFMA R16, R8, R14, -R22 ;  /* 0x0000000e0810722b */ /* 0x000fe20000000816 */
[----:B------:R-:W-:-:S07]  /*0f20*/  UMOV UR9, 0x3ff00000 ;  /* 0x3ff0000000097882 */ /* 0x000fce0000000000 */
[----:B------:R-:W-:Y:S02]  /*0f30*/  DFMA R16, R12, R14, R16 ;  /* 0x0000000e0c10722b */ /* 0x000fe40000000010 */
[----:B------:R-:W-:-:S06]  /*0f40*/  DADD R14, R10, R20 ;  /* 0x000000000a0e7229 */ /* 0x000fcc0000000014 */
[----:B------:R-:W-:Y:S02]  /*0f50*/  DFMA R16, R8, R18, R16 ;  /* 0x000000120810722b */ /* 0x000fe40000000010 */
[----:B------:R-:W-:Y:S02]  /*0f60*/  DADD R18, R10, -R14 ;  /* 0x000000000a127229 */ /* 0x000fe4000000080e */
[----:B------:R-:W-:-:S06]  /*0f70*/  DMUL R10, R14, R22 ;  /* 0x000000160e0a7228 */ /* 0x000fcc0000000000 */
[----:B------:R-:W-:Y:S02]  /*0f80*/  DADD R20, R20, R18 ;  /* 0x0000000014147229 */ /* 0x000fe40000000012 */
[----:B------:R-:W-:-:S08]  /*0f90*/  DFMA R18, R14, R22, -R10 ;  /* 0x000000160e12722b */ /* 0x000fd0000000080a */
[----:B------:R-:W-:-:S08]  /*0fa0*/  DFMA R16, R14, R16, R18 ;  /* 0x000000100e10722b */ /* 0x000fd00000000012 */
[----:B------:R-:W-:-:S08]  /*0fb0*/  DFMA R20, R20, R22, R16 ;  /* 0x000000161414722b */ /* 0x000fd00000000010 */
[----:B------:R-:W-:-:S08]  /*0fc0*/  DADD R16, R10, R20 ;  /* 0x000000000a107229 */ /* 0x000fd00000000014 */
[--C-:B------:R-:W-:Y:S02]  /*0fd0*/  DADD R14, R8, R16.reuse ;  /* 0x00000000080e7229 */ /* 0x100fe40000000010 */
[----:B------:R-:W-:-:S06]  /*0fe0*/  DADD R10, R10, -R16 ;  /* 0x000000000a0a7229 */ /* 0x000fcc0000000810 */
[----:B------:R-:W-:Y:S02]  /*0ff0*/  DADD R8, R8, -R14 ;  /* 0x0000000008087229 */ /* 0x000fe4000000080e */
[----:B------:R-:W-:-:S06]  /*1000*/  DADD R10, R20, R10 ;  /* 0x00000000140a7229 */ /* 0x000fcc000000000a */
[----:B------:R-:W-:-:S08]  /*1010*/  DADD R8, R16, R8 ;  /* 0x0000000010087229 */ /* 0x000fd00000000008 */
[----:B------:R-:W-:-:S08]  /*1020*/  DADD R8, R10, R8 ;  /* 0x000000000a087229 */ /* 0x000fd00000000008 */
[----:B------:R-:W-:Y:S01]  /*1030*/  DADD R16, R12, R8 ;  /* 0x000000000c107229 */ /* 0x000fe20000000008 */
[----:B------:R-:W-:Y:S01]  /*1040*/  IMAD.MOV.U32 R8, RZ, RZ, -0x105c611 ;  /* 0xfefa39efff087424 */ /* 0x000fe200078e00ff */
[----:B------:R-:W-:Y:S01]  /*1050*/  MOV R12, 0xfefa39ef ;  /* 0xfefa39ef000c7802 */ /* 0x000fe20000000f00 */
[----:B------:R-:W-:Y:S02]  /*1060*/  IMAD.MOV.U32 R9, RZ, RZ, 0x3fe62e42 ;  /* 0x3fe62e42ff097424 */ /* 0x000fe400078e00ff */
[----:B------:R-:W-:-:S03]  /*1070*/  IMAD.MOV.U32 R13, RZ, RZ, 0x3fe62e42 ;  /* 0x3fe62e42ff0d7424 */ /* 0x000fc600078e00ff */
[----:B------:R-:W-:-:S08]  /*1080*/  DADD R10, R14, R16 ;  /* 0x000000000e0a7229 */ /* 0x000fd00000000010 */
[--C-:B------:R-:W-:Y:S02]  /*1090*/  DFMA R8, R8, UR8, R10.reuse ;  /* 0x0000000808087c2b */ /* 0x100fe4000800000a */
[----:B------:R-:W-:-:S06]  /*10a0*/  DADD R18, R14, -R10 ;  /* 0x000000000e127229 */ /* 0x000fcc000000080a */
[----:B------:R-:W-:Y:S02]  /*10b0*/  DFMA R14, -R12, 1, R8 ;  /* 0x3ff000000c0e782b */ /* 0x000fe40000000108 */
[----:B------:R-:W-:Y:S01]  /*10c0*/  DADD R18, R16, R18 ;  /* 0x0000000010127229 */ /* 0x000fe20000000012 */
[----:B------:R-:W-:Y:S02]  /*10d0*/  LOP3.LUT R17, R7, 0xff0fffff, RZ, 0xc0, !PT ;  /* 0xff0fffff07117812 */ /* 0x000fe400078ec0ff */
[----:B------:R-:W-:-:S03]  /*10e0*/  MOV R16, R6 ;  /* 0x0000000600107202 */ /* 0x000fc60000000f00 */
[----:B------:R-:W-:Y:S01]  /*10f0*/  DADD R14, -R10, R14 ;  /* 0x000000000a0e7229 */ /* 0x000fe2000000010e */
[----:B------:R-:W-:Y:S02]  /*1100*/  IMAD.MOV.U32 R10, RZ, RZ, 0x3b39803f ;  /* 0x3b39803fff0a7424 */ /* 0x000fe400078e00ff */
[----:B------:R-:W-:-:S05]  /*1110*/  IMAD.MOV.U32 R11, RZ, RZ, 0x3c7abc9e ;  /* 0x3c7abc9eff0b7424 */ /* 0x000fca00078e00ff */
        /* <DEDUP_REMOVED lines=13> */
[----:B------:R-:W-:Y:S02]  /*11f0*/  IMAD.MOV.U32 R8, RZ, RZ, 0x652b82fe ;  /* 0x652b82feff087424 */ /* 0x000fe400078e00ff */
[----:B------:R-:W-:-:S05]  /*1200*/  IMAD.MOV.U32 R9, RZ, RZ, 0x3ff71547 ;  /* 0x3ff71547ff097424 */ /* 0x000fca00078e00ff */
        /* <DEDUP_REMOVED lines=55> */
.L_x_15:
[----:B------:R-:W-:Y:S01]  /*1580*/  DFMA R16, R16, R12, R12 ;  /* 0x0000000c1010722b */ /* 0x000fe2000000000c */
[----:B------:R-:W-:Y:S01]  /*1590*/  IMAD.MOV.U32 R8, RZ, RZ, R0 ;  /* 0x000000ffff087224 */ /* 0x000fe200078e0000 */
[----:B------:R-:W-:Y:S01]  /*15a0*/  DSETP.NEU.AND P0, PT, |R12|, +INF , PT ;  /* 0x7ff000000c00742a */ /* 0x000fe20003f0d200 */
[----:B------:R-:W-:-:S07]  /*15b0*/  IMAD.MOV.U32 R9, RZ, RZ, 0x0 ;  /* 0x00000000ff097424 */ /* 0x000fce00078e00ff */
[----:B------:R-:W-:Y:S02]  /*15c0*/  FSEL R10, R12, R16, !P0 ;  /* 0x000000100c0a7208 */ /* 0x000fe40004000000 */
[----:B------:R-:W-:Y:S01]  /*15d0*/  FSEL R11, R13, R17, !P0 ;  /* 0x000000110d0b7208 */ /* 0x000fe20004000000 */
[----:B------:R-:W-:Y:S06]  /*15e0*/  RET.REL.NODEC R8 `(_Z12First_KernelPdS_S_jj) ;  /* 0xffffffe808847950 */ /* 0x000fec0003c3ffff */
.L_x_16:
        /* <DEDUP_REMOVED lines=9> */
.L_x_18:


//--------------------- .nv.shared._Z12Third_KernelPdS_ --------------------------
	.section	.nv.shared._Z12Third_KernelPdS_,"aw",@nobits
	.sectionflags	@""
	.align	16
	.zero		1024


//--------------------- .nv.shared.reserved.0     --------------------------
	.section	.nv.shared.reserved.0,"aw",@nobits
	.weak		__nv_reservedSMEM_offset_0_alias
	.size		__nv_reservedSMEM_offset_0_alias, 0, 64
	.other		__nv_reservedSMEM_offset_0_alias,@"STO_CUDA_RESERVED_SHARED STV_DEFAULT"
__nv_reservedSMEM_offset_0_alias:
	.zero		0
	.zero		64


//--------------------- .nv.shared._Z13Second_KernelPdjj --------------------------
	.section	.nv.shared._Z13Second_KernelPdjj,"aw",@nobits
	.sectionflags	@""
	.align	16
	.zero		1024


//--------------------- .nv.shared._Z12First_KernelPdS_S_jj --------------------------
	.section	.nv.shared._Z12First_KernelPdS_S_jj,"aw",@nobits
	.sectionflags	@""
	.align	16
	.zero		1024


//--------------------- .nv.constant0._Z12Third_KernelPdS_ --------------------------
	.section	.nv.constant0._Z12Third_KernelPdS_,"a",@progbits
	.sectionflags	@""
	.align	4
.nv.constant0._Z12Third_KernelPdS_:
	.zero		912


//--------------------- .nv.constant0._Z13Second_KernelPdjj --------------------------
	.section	.nv.constant0._Z13Second_KernelPdjj,"a",@progbits
	.sectionflags	@""
	.align	4
.nv.constant0._Z13Second_KernelPdjj:
	.zero		912


//--------------------- .nv.constant0._Z12First_KernelPdS_S_jj --------------------------
	.section	.nv.constant0._Z12First_KernelPdS_S_jj,"a",@progbits
	.sectionflags	@""
	.align	4
.nv.constant0._Z12First_KernelPdS_S_jj:
	.zero		928


//--------------------- SYMBOLS --------------------------

	.type		.nv.reservedSmem.offset0,@object
	.size		.nv.reservedSmem.offset0,0x4
	.type		.nv.reservedSmem.cap,@object
	.size		.nv.reservedSmem.cap,0x4
